//
// Generated by NVIDIA NVVM Compiler
//
// Compiler Build ID: CL-36424714
// Cuda compilation tools, release 13.0, V13.0.88
// Based on NVVM 20.0.0
//

.version 9.0
.target sm_100
.address_size 64

	// .globl	_Z4vsqrPi
.extern .func  (.param .b32 func_retval0) vprintf
(
	.param .b64 vprintf_param_0,
	.param .b64 vprintf_param_1
)
;
.global .align 1 .b8 $str[14] = {72, 101, 108, 108, 111, 32, 87, 111, 114, 108, 100, 46, 10};

.visible .entry _Z4vsqrPi(
	.param .u64 .ptr .align 1 _Z4vsqrPi_param_0
)
{
	.reg .b32 	%r<3>;
	.reg .b64 	%rd<5>;

	ld.param.u64 	%rd1, [_Z4vsqrPi_param_0];
	cvta.to.global.u64 	%rd2, %rd1;
	mov.u32 	%r1, %tid.x;
	mul.lo.s32 	%r2, %r1, %r1;
	mul.wide.u32 	%rd3, %r1, 4;
	add.s64 	%rd4, %rd2, %rd3;
	st.global.u32 	[%rd4], %r2;
	ret;

}
	// .globl	_Z5vsqr_Pi
.visible .entry _Z5vsqr_Pi(
	.param .u64 .ptr .align 1 _Z5vsqr_Pi_param_0
)
{
	.reg .b32 	%r<4>;
	.reg .b64 	%rd<5>;

	ld.param.u64 	%rd1, [_Z5vsqr_Pi_param_0];
	cvta.to.global.u64 	%rd2, %rd1;
	mov.u32 	%r1, %tid.x;
	mul.wide.u32 	%rd3, %r1, 4;
	add.s64 	%rd4, %rd2, %rd3;
	ld.global.u32 	%r2, [%rd4];
	mul.lo.s32 	%r3, %r2, %r2;
	st.global.u32 	[%rd4], %r3;
	ret;

}
	// .globl	_Z6vcube_Pi
.visible .entry _Z6vcube_Pi(
	.param .u64 .ptr .align 1 _Z6vcube_Pi_param_0
)
{
	.reg .b32 	%r<5>;
	.reg .b64 	%rd<5>;

	ld.param.u64 	%rd1, [_Z6vcube_Pi_param_0];
	cvta.to.global.u64 	%rd2, %rd1;
	mov.u32 	%r1, %tid.x;
	mul.wide.u32 	%rd3, %r1, 4;
	add.s64 	%rd4, %rd2, %rd3;
	ld.global.u32 	%r2, [%rd4];
	mul.lo.s32 	%r3, %r2, %r2;
	mul.lo.s32 	%r4, %r3, %r2;
	st.global.u32 	[%rd4], %r4;
	ret;

}
	// .globl	_Z4vaddPKiS0_Pi
.visible .entry _Z4vaddPKiS0_Pi(
	.param .u64 .ptr .align 1 _Z4vaddPKiS0_Pi_param_0,
	.param .u64 .ptr .align 1 _Z4vaddPKiS0_Pi_param_1,
	.param .u64 .ptr .align 1 _Z4vaddPKiS0_Pi_param_2
)
{
	.reg .b32 	%r<5>;
	.reg .b64 	%rd<11>;

	ld.param.u64 	%rd1, [_Z4vaddPKiS0_Pi_param_0];
	ld.param.u64 	%rd2, [_Z4vaddPKiS0_Pi_param_1];
	ld.param.u64 	%rd3, [_Z4vaddPKiS0_Pi_param_2];
	cvta.to.global.u64 	%rd4, %rd3;
	cvta.to.global.u64 	%rd5, %rd2;
	cvta.to.global.u64 	%rd6, %rd1;
	mov.u32 	%r1, %tid.x;
	mul.wide.u32 	%rd7, %r1, 4;
	add.s64 	%rd8, %rd6, %rd7;
	ld.global.u32 	%r2, [%rd8];
	add.s64 	%rd9, %rd5, %rd7;
	ld.global.u32 	%r3, [%rd9];
	add.s32 	%r4, %r3, %r2;
	add.s64 	%rd10, %rd4, %rd7;
	st.global.u32 	[%rd10], %r4;
	ret;

}
	// .globl	_Z17fused_sqr_cub_addPKiS0_Pi
.visible .entry _Z17fused_sqr_cub_addPKiS0_Pi(
	.param .u64 .ptr .align 1 _Z17fused_sqr_cub_addPKiS0_Pi_param_0,
	.param .u64 .ptr .align 1 _Z17fused_sqr_cub_addPKiS0_Pi_param_1,
	.param .u64 .ptr .align 1 _Z17fused_sqr_cub_addPKiS0_Pi_param_2
)
{
	.reg .b32 	%r<7>;
	.reg .b64 	%rd<11>;

	ld.param.u64 	%rd1, [_Z17fused_sqr_cub_addPKiS0_Pi_param_0];
	ld.param.u64 	%rd2, [_Z17fused_sqr_cub_addPKiS0_Pi_param_1];
	ld.param.u64 	%rd3, [_Z17fused_sqr_cub_addPKiS0_Pi_param_2];
	cvta.to.global.u64 	%rd4, %rd3;
	cvta.to.global.u64 	%rd5, %rd2;
	cvta.to.global.u64 	%rd6, %rd1;
	mov.u32 	%r1, %tid.x;
	mul.wide.u32 	%rd7, %r1, 4;
	add.s64 	%rd8, %rd6, %rd7;
	ld.global.u32 	%r2, [%rd8];
	add.s64 	%rd9, %rd5, %rd7;
	ld.global.u32 	%r3, [%rd9];
	mul.lo.s32 	%r4, %r2, %r2;
	mul.lo.s32 	%r5, %r3, %r3;
	mad.lo.s32 	%r6, %r5, %r3, %r4;
	add.s64 	%rd10, %rd4, %rd7;
	st.global.u32 	[%rd10], %r6;
	ret;

}
	// .globl	_Z17print_hello_worldv
.visible .entry _Z17print_hello_worldv()
{
	.reg .b32 	%r<3>;
	.reg .b64 	%rd<3>;

	mov.u64 	%rd1, $str;
	cvta.global.u64 	%rd2, %rd1;
	{ // callseq 0, 0
	.param .b64 param0;
	st.param.b64 	[param0], %rd2;
	.param .b64 param1;
	st.param.b64 	[param1], 0;
	.param .b32 retval0;
	call.uni (retval0), 
	vprintf, 
	(
	param0, 
	param1
	);
	ld.param.b32 	%r1, [retval0];
	} // callseq 0
	ret;

}
	// .globl	_Z11scalar_initPi
.visible .entry _Z11scalar_initPi(
	.param .u64 .ptr .align 1 _Z11scalar_initPi_param_0
)
{
	.reg .b32 	%r<5>;
	.reg .b64 	%rd<5>;

	ld.param.u64 	%rd1, [_Z11scalar_initPi_param_0];
	cvta.to.global.u64 	%rd2, %rd1;
	mov.u32 	%r1, %ctaid.x;
	mov.u32 	%r2, %ntid.x;
	mov.u32 	%r3, %tid.x;
	mad.lo.s32 	%r4, %r1, %r2, %r3;
	mul.wide.s32 	%rd3, %r4, 4;
	add.s64 	%rd4, %rd2, %rd3;
	st.global.u32 	[%rd4], %r4;
	ret;

}
	// .globl	_Z16matrix_square_v1PKiiPi
.visible .entry _Z16matrix_square_v1PKiiPi(
	.param .u64 .ptr .align 1 _Z16matrix_square_v1PKiiPi_param_0,
	.param .u32 _Z16matrix_square_v1PKiiPi_param_1,
	.param .u64 .ptr .align 1 _Z16matrix_square_v1PKiiPi_param_2
)
{
	.reg .pred 	%p<11>;
	.reg .b32 	%r<134>;
	.reg .b64 	%rd<46>;

	ld.param.u64 	%rd4, [_Z16matrix_square_v1PKiiPi_param_0];
	ld.param.u32 	%r51, [_Z16matrix_square_v1PKiiPi_param_1];
	cvta.to.global.u64 	%rd1, %rd4;
	setp.lt.s32 	%p1, %r51, 1;
	@%p1 bra 	$L__BB7_14;
	mov.u32 	%r53, %tid.x;
	mov.u32 	%r54, %ntid.x;
	mov.u32 	%r55, %ctaid.x;
	mad.lo.s32 	%r56, %r55, %r54, %r53;
	mul.lo.s32 	%r1, %r51, %r56;
	add.s32 	%r2, %r51, -1;
	and.b32  	%r3, %r51, 7;
	and.b32  	%r4, %r51, 2147483640;
	neg.s32 	%r5, %r4;
	shl.b32 	%r6, %r51, 3;
	mul.lo.s32 	%r7, %r51, 5;
	mul.lo.s32 	%r8, %r51, 6;
	mov.b32 	%r116, 0;
$L__BB7_2:
	ld.param.u64 	%rd45, [_Z16matrix_square_v1PKiiPi_param_2];
	setp.lt.u32 	%p2, %r2, 7;
	add.s32 	%r58, %r116, %r1;
	cvta.to.global.u64 	%rd5, %rd45;
	mul.wide.s32 	%rd6, %r58, 4;
	add.s64 	%rd2, %rd5, %rd6;
	ld.global.u32 	%r128, [%rd2];
	mov.b32 	%r131, 0;
	@%p2 bra 	$L__BB7_5;
	add.s32 	%r125, %r51, %r116;
	shl.b32 	%r59, %r51, 1;
	add.s32 	%r124, %r59, %r116;
	mad.lo.s32 	%r123, %r51, 3, %r116;
	shl.b32 	%r60, %r51, 2;
	add.s32 	%r122, %r60, %r116;
	add.s32 	%r121, %r7, %r116;
	add.s32 	%r120, %r8, %r116;
	mad.lo.s32 	%r119, %r51, 7, %r116;
	mov.u32 	%r117, %r1;
	mov.u32 	%r118, %r116;
	mov.u32 	%r126, %r5;
$L__BB7_4:
	.pragma "nounroll";
	mul.wide.s32 	%rd7, %r117, 4;
	add.s64 	%rd8, %rd1, %rd7;
	ld.global.u32 	%r61, [%rd8];
	mul.wide.u32 	%rd9, %r118, 4;
	add.s64 	%rd10, %rd1, %rd9;
	ld.global.u32 	%r62, [%rd10];
	mad.lo.s32 	%r63, %r62, %r61, %r128;
	st.global.u32 	[%rd2], %r63;
	ld.global.u32 	%r64, [%rd8+4];
	mul.wide.u32 	%rd11, %r125, 4;
	add.s64 	%rd12, %rd1, %rd11;
	ld.global.u32 	%r65, [%rd12];
	mad.lo.s32 	%r66, %r65, %r64, %r63;
	st.global.u32 	[%rd2], %r66;
	ld.global.u32 	%r67, [%rd8+8];
	mul.wide.u32 	%rd13, %r124, 4;
	add.s64 	%rd14, %rd1, %rd13;
	ld.global.u32 	%r68, [%rd14];
	mad.lo.s32 	%r69, %r68, %r67, %r66;
	st.global.u32 	[%rd2], %r69;
	ld.global.u32 	%r70, [%rd8+12];
	mul.wide.u32 	%rd15, %r123, 4;
	add.s64 	%rd16, %rd1, %rd15;
	ld.global.u32 	%r71, [%rd16];
	mad.lo.s32 	%r72, %r71, %r70, %r69;
	st.global.u32 	[%rd2], %r72;
	ld.global.u32 	%r73, [%rd8+16];
	mul.wide.u32 	%rd17, %r122, 4;
	add.s64 	%rd18, %rd1, %rd17;
	ld.global.u32 	%r74, [%rd18];
	mad.lo.s32 	%r75, %r74, %r73, %r72;
	st.global.u32 	[%rd2], %r75;
	ld.global.u32 	%r76, [%rd8+20];
	mul.wide.u32 	%rd19, %r121, 4;
	add.s64 	%rd20, %rd1, %rd19;
	ld.global.u32 	%r77, [%rd20];
	mad.lo.s32 	%r78, %r77, %r76, %r75;
	st.global.u32 	[%rd2], %r78;
	ld.global.u32 	%r79, [%rd8+24];
	mul.wide.u32 	%rd21, %r120, 4;
	add.s64 	%rd22, %rd1, %rd21;
	ld.global.u32 	%r80, [%rd22];
	mad.lo.s32 	%r81, %r80, %r79, %r78;
	st.global.u32 	[%rd2], %r81;
	ld.global.u32 	%r82, [%rd8+28];
	mul.wide.u32 	%rd23, %r119, 4;
	add.s64 	%rd24, %rd1, %rd23;
	ld.global.u32 	%r83, [%rd24];
	mad.lo.s32 	%r128, %r83, %r82, %r81;
	st.global.u32 	[%rd2], %r128;
	add.s32 	%r126, %r126, 8;
	add.s32 	%r125, %r125, %r6;
	add.s32 	%r124, %r124, %r6;
	add.s32 	%r123, %r123, %r6;
	add.s32 	%r122, %r122, %r6;
	add.s32 	%r121, %r121, %r6;
	add.s32 	%r120, %r120, %r6;
	add.s32 	%r119, %r119, %r6;
	add.s32 	%r118, %r118, %r6;
	add.s32 	%r117, %r117, 8;
	setp.ne.s32 	%p3, %r126, 0;
	mov.u32 	%r131, %r4;
	@%p3 bra 	$L__BB7_4;
$L__BB7_5:
	setp.eq.s32 	%p4, %r3, 0;
	@%p4 bra 	$L__BB7_13;
	add.s32 	%r84, %r3, -1;
	setp.lt.u32 	%p5, %r84, 3;
	@%p5 bra 	$L__BB7_8;
	add.s32 	%r85, %r131, %r1;
	mul.wide.s32 	%rd25, %r85, 4;
	add.s64 	%rd26, %rd1, %rd25;
	ld.global.u32 	%r86, [%rd26];
	mad.lo.s32 	%r87, %r131, %r51, %r116;
	mul.wide.u32 	%rd27, %r87, 4;
	add.s64 	%rd28, %rd1, %rd27;
	ld.global.u32 	%r88, [%rd28];
	mad.lo.s32 	%r89, %r88, %r86, %r128;
	st.global.u32 	[%rd2], %r89;
	ld.global.u32 	%r90, [%rd26+4];
	add.s32 	%r91, %r87, %r51;
	mul.wide.u32 	%rd29, %r91, 4;
	add.s64 	%rd30, %rd1, %rd29;
	ld.global.u32 	%r92, [%rd30];
	mad.lo.s32 	%r93, %r92, %r90, %r89;
	st.global.u32 	[%rd2], %r93;
	ld.global.u32 	%r94, [%rd26+8];
	add.s32 	%r95, %r91, %r51;
	mul.wide.u32 	%rd31, %r95, 4;
	add.s64 	%rd32, %rd1, %rd31;
	ld.global.u32 	%r96, [%rd32];
	mad.lo.s32 	%r97, %r96, %r94, %r93;
	st.global.u32 	[%rd2], %r97;
	ld.global.u32 	%r98, [%rd26+12];
	add.s32 	%r99, %r95, %r51;
	mul.wide.u32 	%rd33, %r99, 4;
	add.s64 	%rd34, %rd1, %rd33;
	ld.global.u32 	%r100, [%rd34];
	mad.lo.s32 	%r128, %r100, %r98, %r97;
	st.global.u32 	[%rd2], %r128;
	add.s32 	%r131, %r131, 4;
$L__BB7_8:
	and.b32  	%r101, %r51, 3;
	setp.eq.s32 	%p6, %r101, 0;
	@%p6 bra 	$L__BB7_13;
	setp.eq.s32 	%p7, %r101, 1;
	@%p7 bra 	$L__BB7_11;
	add.s32 	%r102, %r131, %r1;
	mul.wide.s32 	%rd35, %r102, 4;
	add.s64 	%rd36, %rd1, %rd35;
	ld.global.u32 	%r103, [%rd36];
	mad.lo.s32 	%r104, %r131, %r51, %r116;
	mul.wide.u32 	%rd37, %r104, 4;
	add.s64 	%rd38, %rd1, %rd37;
	ld.global.u32 	%r105, [%rd38];
	mad.lo.s32 	%r106, %r105, %r103, %r128;
	st.global.u32 	[%rd2], %r106;
	ld.global.u32 	%r107, [%rd36+4];
	add.s32 	%r108, %r104, %r51;
	mul.wide.u32 	%rd39, %r108, 4;
	add.s64 	%rd40, %rd1, %rd39;
	ld.global.u32 	%r109, [%rd40];
	mad.lo.s32 	%r128, %r109, %r107, %r106;
	st.global.u32 	[%rd2], %r128;
	add.s32 	%r131, %r131, 2;
$L__BB7_11:
	and.b32  	%r110, %r51, 1;
	setp.eq.b32 	%p8, %r110, 1;
	not.pred 	%p9, %p8;
	@%p9 bra 	$L__BB7_13;
	add.s32 	%r111, %r131, %r1;
	mul.wide.s32 	%rd41, %r111, 4;
	add.s64 	%rd42, %rd1, %rd41;
	ld.global.u32 	%r112, [%rd42];
	mad.lo.s32 	%r113, %r131, %r51, %r116;
	mul.wide.u32 	%rd43, %r113, 4;
	add.s64 	%rd44, %rd1, %rd43;
	ld.global.u32 	%r114, [%rd44];
	mad.lo.s32 	%r115, %r114, %r112, %r128;
	st.global.u32 	[%rd2], %r115;
$L__BB7_13:
	add.s32 	%r116, %r116, 1;
	setp.ne.s32 	%p10, %r116, %r51;
	@%p10 bra 	$L__BB7_2;
$L__BB7_14:
	ret;

}
	// .globl	_Z16matrix_square_v2PKiiPi
.visible .entry _Z16matrix_square_v2PKiiPi(
	.param .u64 .ptr .align 1 _Z16matrix_square_v2PKiiPi_param_0,
	.param .u32 _Z16matrix_square_v2PKiiPi_param_1,
	.param .u64 .ptr .align 1 _Z16matrix_square_v2PKiiPi_param_2
)
{
	.reg .pred 	%p<10>;
	.reg .b32 	%r<92>;
	.reg .b64 	%rd<50>;

	ld.param.u64 	%rd11, [_Z16matrix_square_v2PKiiPi_param_0];
	ld.param.u32 	%r27, [_Z16matrix_square_v2PKiiPi_param_1];
	ld.param.u64 	%rd10, [_Z16matrix_square_v2PKiiPi_param_2];
	cvta.to.global.u64 	%rd1, %rd11;
	mov.u32 	%r28, %ctaid.x;
	mov.u32 	%r29, %ntid.x;
	mov.u32 	%r30, %tid.x;
	mad.lo.s32 	%r1, %r28, %r29, %r30;
	rem.s32 	%r2, %r1, %r27;
	setp.lt.s32 	%p1, %r27, 1;
	@%p1 bra 	$L__BB8_12;
	cvta.to.global.u64 	%rd12, %rd10;
	sub.s32 	%r3, %r1, %r2;
	mul.wide.s32 	%rd13, %r1, 4;
	add.s64 	%rd2, %rd12, %rd13;
	ld.global.u32 	%r86, [%rd2];
	and.b32  	%r5, %r27, 7;
	setp.lt.u32 	%p2, %r27, 8;
	mov.b32 	%r89, 0;
	@%p2 bra 	$L__BB8_4;
	and.b32  	%r89, %r27, 2147483640;
	neg.s32 	%r84, %r89;
	mul.wide.u32 	%rd14, %r27, 4;
	add.s64 	%rd3, %rd1, %rd14;
	mul.wide.u32 	%rd15, %r27, 8;
	add.s64 	%rd4, %rd1, %rd15;
	mul.wide.u32 	%rd16, %r27, 12;
	add.s64 	%rd5, %rd1, %rd16;
	mul.wide.u32 	%rd17, %r27, 16;
	add.s64 	%rd6, %rd1, %rd17;
	mul.wide.u32 	%rd18, %r27, 20;
	add.s64 	%rd7, %rd1, %rd18;
	mul.wide.u32 	%rd19, %r27, 24;
	add.s64 	%rd8, %rd1, %rd19;
	mul.wide.u32 	%rd20, %r27, 28;
	add.s64 	%rd9, %rd1, %rd20;
	mov.u32 	%r82, %r3;
	mov.u32 	%r83, %r2;
$L__BB8_3:
	.pragma "nounroll";
	mul.wide.s32 	%rd21, %r83, 4;
	add.s64 	%rd22, %rd3, %rd21;
	add.s64 	%rd23, %rd4, %rd21;
	add.s64 	%rd24, %rd5, %rd21;
	add.s64 	%rd25, %rd6, %rd21;
	add.s64 	%rd26, %rd7, %rd21;
	add.s64 	%rd27, %rd8, %rd21;
	add.s64 	%rd28, %rd9, %rd21;
	add.s64 	%rd29, %rd1, %rd21;
	mul.wide.s32 	%rd30, %r82, 4;
	add.s64 	%rd31, %rd1, %rd30;
	ld.global.u32 	%r32, [%rd31];
	ld.global.u32 	%r33, [%rd29];
	mad.lo.s32 	%r34, %r33, %r32, %r86;
	st.global.u32 	[%rd2], %r34;
	ld.global.u32 	%r35, [%rd31+4];
	ld.global.u32 	%r36, [%rd22];
	mad.lo.s32 	%r37, %r36, %r35, %r34;
	st.global.u32 	[%rd2], %r37;
	ld.global.u32 	%r38, [%rd31+8];
	ld.global.u32 	%r39, [%rd23];
	mad.lo.s32 	%r40, %r39, %r38, %r37;
	st.global.u32 	[%rd2], %r40;
	ld.global.u32 	%r41, [%rd31+12];
	ld.global.u32 	%r42, [%rd24];
	mad.lo.s32 	%r43, %r42, %r41, %r40;
	st.global.u32 	[%rd2], %r43;
	ld.global.u32 	%r44, [%rd31+16];
	ld.global.u32 	%r45, [%rd25];
	mad.lo.s32 	%r46, %r45, %r44, %r43;
	st.global.u32 	[%rd2], %r46;
	ld.global.u32 	%r47, [%rd31+20];
	ld.global.u32 	%r48, [%rd26];
	mad.lo.s32 	%r49, %r48, %r47, %r46;
	st.global.u32 	[%rd2], %r49;
	ld.global.u32 	%r50, [%rd31+24];
	ld.global.u32 	%r51, [%rd27];
	mad.lo.s32 	%r52, %r51, %r50, %r49;
	st.global.u32 	[%rd2], %r52;
	ld.global.u32 	%r53, [%rd31+28];
	ld.global.u32 	%r54, [%rd28];
	mad.lo.s32 	%r86, %r54, %r53, %r52;
	st.global.u32 	[%rd2], %r86;
	add.s32 	%r84, %r84, 8;
	shl.b32 	%r55, %r27, 3;
	add.s32 	%r83, %r83, %r55;
	add.s32 	%r82, %r82, 8;
	setp.ne.s32 	%p3, %r84, 0;
	@%p3 bra 	$L__BB8_3;
$L__BB8_4:
	setp.eq.s32 	%p4, %r5, 0;
	@%p4 bra 	$L__BB8_12;
	and.b32  	%r18, %r27, 3;
	setp.lt.u32 	%p5, %r5, 4;
	@%p5 bra 	$L__BB8_7;
	add.s32 	%r56, %r3, %r89;
	mul.wide.s32 	%rd32, %r56, 4;
	add.s64 	%rd33, %rd1, %rd32;
	ld.global.u32 	%r57, [%rd33];
	mad.lo.s32 	%r58, %r89, %r27, %r2;
	mul.wide.s32 	%rd34, %r58, 4;
	add.s64 	%rd35, %rd1, %rd34;
	ld.global.u32 	%r59, [%rd35];
	mad.lo.s32 	%r60, %r59, %r57, %r86;
	st.global.u32 	[%rd2], %r60;
	ld.global.u32 	%r61, [%rd33+4];
	mul.wide.u32 	%rd36, %r27, 4;
	add.s64 	%rd37, %rd35, %rd36;
	ld.global.u32 	%r62, [%rd37];
	mad.lo.s32 	%r63, %r62, %r61, %r60;
	st.global.u32 	[%rd2], %r63;
	ld.global.u32 	%r64, [%rd33+8];
	add.s64 	%rd38, %rd37, %rd36;
	ld.global.u32 	%r65, [%rd38];
	mad.lo.s32 	%r66, %r65, %r64, %r63;
	st.global.u32 	[%rd2], %r66;
	ld.global.u32 	%r67, [%rd33+12];
	add.s64 	%rd39, %rd38, %rd36;
	ld.global.u32 	%r68, [%rd39];
	mad.lo.s32 	%r86, %r68, %r67, %r66;
	st.global.u32 	[%rd2], %r86;
	add.s32 	%r89, %r89, 4;
$L__BB8_7:
	setp.eq.s32 	%p6, %r18, 0;
	@%p6 bra 	$L__BB8_12;
	setp.eq.s32 	%p7, %r18, 1;
	@%p7 bra 	$L__BB8_10;
	add.s32 	%r69, %r3, %r89;
	mul.wide.s32 	%rd40, %r69, 4;
	add.s64 	%rd41, %rd1, %rd40;
	ld.global.u32 	%r70, [%rd41];
	mad.lo.s32 	%r71, %r89, %r27, %r2;
	mul.wide.s32 	%rd42, %r71, 4;
	add.s64 	%rd43, %rd1, %rd42;
	ld.global.u32 	%r72, [%rd43];
	mad.lo.s32 	%r73, %r72, %r70, %r86;
	st.global.u32 	[%rd2], %r73;
	ld.global.u32 	%r74, [%rd41+4];
	mul.wide.u32 	%rd44, %r27, 4;
	add.s64 	%rd45, %rd43, %rd44;
	ld.global.u32 	%r75, [%rd45];
	mad.lo.s32 	%r86, %r75, %r74, %r73;
	st.global.u32 	[%rd2], %r86;
	add.s32 	%r89, %r89, 2;
$L__BB8_10:
	and.b32  	%r76, %r27, 1;
	setp.eq.b32 	%p8, %r76, 1;
	not.pred 	%p9, %p8;
	@%p9 bra 	$L__BB8_12;
	add.s32 	%r77, %r3, %r89;
	mul.wide.s32 	%rd46, %r77, 4;
	add.s64 	%rd47, %rd1, %rd46;
	ld.global.u32 	%r78, [%rd47];
	mad.lo.s32 	%r79, %r89, %r27, %r2;
	mul.wide.s32 	%rd48, %r79, 4;
	add.s64 	%rd49, %rd1, %rd48;
	ld.global.u32 	%r80, [%rd49];
	mad.lo.s32 	%r81, %r80, %r78, %r86;
	st.global.u32 	[%rd2], %r81;
$L__BB8_12:
	ret;

}
	// .globl	_Z17warp_branch_pathsPii
.visible .entry _Z17warp_branch_pathsPii(
	.param .u64 .ptr .align 1 _Z17warp_branch_pathsPii_param_0,
	.param .u32 _Z17warp_branch_pathsPii_param_1
)
{
	.reg .pred 	%p<2>;
	.reg .b32 	%r<10>;
	.reg .b64 	%rd<5>;

	ld.param.u64 	%rd1, [_Z17warp_branch_pathsPii_param_0];
	ld.param.u32 	%r1, [_Z17warp_branch_pathsPii_param_1];
	mov.u32 	%r2, %ctaid.x;
	mov.u32 	%r3, %ntid.x;
	mov.u32 	%r4, %tid.x;
	mad.lo.s32 	%r5, %r2, %r3, %r4;
	and.b32  	%r6, %r5, 1;
	setp.eq.b32 	%p1, %r6, 1;
	mul.lo.s32 	%r7, %r1, %r1;
	selp.b32 	%r8, %r5, %r7, %p1;
	cvta.to.global.u64 	%rd2, %rd1;
	mul.wide.s32 	%rd3, %r5, 4;
	add.s64 	%rd4, %rd2, %rd3;
	add.s32 	%r9, %r8, 1;
	st.global.u32 	[%rd4], %r9;
	ret;

}


// ===== COMPILED SASS (sm_100) =====

	.target	sm_100

	.elftype	@"ET_EXEC"


//--------------------- .note.nv.tkinfo           --------------------------
	.section	.note.nv.tkinfo,"",@"SHT_NOTE"
	.sectionflags	@"SHF_NOTE_NV_TKINFO"
	.tkinfo
        /*0018*/ 	.word	0x00000002
        /*0030*/ 	.string	""
        /*0030*/ 	.string	"ptxas"
        /*0030*/ 	.string	"Cuda compilation tools, release 13.0, V13.0.88"
        /*0030*/ 	.string	"Build cuda_13.0.r13.0/compiler.36424714_0"
        /*0030*/ 	.string	"-arch sm_100 -m 64 "



//--------------------- .note.nv.cuinfo           --------------------------
	.section	.note.nv.cuinfo,"",@"SHT_NOTE"
	.sectionflags	@"SHF_NOTE_NV_CUINFO"
        /*0018*/ 	.short	0x0002
        /*001a*/ 	.short	0x0064
        /*001c*/ 	.short	0x0082
	.zero		2


//--------------------- .nv.info                  --------------------------
	.section	.nv.info,"",@"SHT_CUDA_INFO"
	.align	4


	//----- nvinfo : EIATTR_REGCOUNT
	.align		4
        /*0000*/ 	.byte	0x04, 0x2f
        /*0002*/ 	.short	(.L_2 - .L_1)
	.align		4
.L_1:
        /*0004*/ 	.word	index@(_Z4vsqrPi)
        /*0008*/ 	.word	0x00000008


	//----- nvinfo : EIATTR_FRAME_SIZE
	.align		4
.L_2:
        /*000c*/ 	.byte	0x04, 0x11
        /*000e*/ 	.short	(.L_4 - .L_3)
	.align		4
.L_3:
        /*0010*/ 	.word	index@(_Z4vsqrPi)
        /*0014*/ 	.word	0x00000000


	//----- nvinfo : EIATTR_REGCOUNT
	.align		4
.L_4:
        /*0018*/ 	.byte	0x04, 0x2f
        /*001a*/ 	.short	(.L_6 - .L_5)
	.align		4
.L_5:
        /*001c*/ 	.word	index@(_Z5vsqr_Pi)
        /*0020*/ 	.word	0x00000008


	//----- nvinfo : EIATTR_FRAME_SIZE
	.align		4
.L_6:
        /*0024*/ 	.byte	0x04, 0x11
        /*0026*/ 	.short	(.L_8 - .L_7)
	.align		4
.L_7:
        /*0028*/ 	.word	index@(_Z5vsqr_Pi)
        /*002c*/ 	.word	0x00000000


	//----- nvinfo : EIATTR_REGCOUNT
	.align		4
.L_8:
        /*0030*/ 	.byte	0x04, 0x2f
        /*0032*/ 	.short	(.L_10 - .L_9)
	.align		4
.L_9:
        /*0034*/ 	.word	index@(_Z6vcube_Pi)
        /*0038*/ 	.word	0x00000008


	//----- nvinfo : EIATTR_FRAME_SIZE
	.align		4
.L_10:
        /*003c*/ 	.byte	0x04, 0x11
        /*003e*/ 	.short	(.L_12 - .L_11)
	.align		4
.L_11:
        /*0040*/ 	.word	index@(_Z6vcube_Pi)
        /*0044*/ 	.word	0x00000000


	//----- nvinfo : EIATTR_REGCOUNT
	.align		4
.L_12:
        /*0048*/ 	.byte	0x04, 0x2f
        /*004a*/ 	.short	(.L_14 - .L_13)
	.align		4
.L_13:
        /*004c*/ 	.word	index@(_Z4vaddPKiS0_Pi)
        /*0050*/ 	.word	0x0000000c


	//----- nvinfo : EIATTR_FRAME_SIZE
	.align		4
.L_14:
        /*0054*/ 	.byte	0x04, 0x11
        /*0056*/ 	.short	(.L_16 - .L_15)
	.align		4
.L_15:
        /*0058*/ 	.word	index@(_Z4vaddPKiS0_Pi)
        /*005c*/ 	.word	0x00000000


	//----- nvinfo : EIATTR_REGCOUNT
	.align		4
.L_16:
        /*0060*/ 	.byte	0x04, 0x2f
        /*0062*/ 	.short	(.L_18 - .L_17)
	.align		4
.L_17:
        /*0064*/ 	.word	index@(_Z17fused_sqr_cub_addPKiS0_Pi)
        /*0068*/ 	.word	0x0000000e


	//----- nvinfo : EIATTR_FRAME_SIZE
	.align		4
.L_18:
        /*006c*/ 	.byte	0x04, 0x11
        /*006e*/ 	.short	(.L_20 - .L_19)
	.align		4
.L_19:
        /*0070*/ 	.word	index@(_Z17fused_sqr_cub_addPKiS0_Pi)
        /*0074*/ 	.word	0x00000000


	//----- nvinfo : EIATTR_REGCOUNT
	.align		4
.L_20:
        /*0078*/ 	.byte	0x04, 0x2f
        /*007a*/ 	.short	(.L_22 - .L_21)
	.align		4
.L_21:
        /*007c*/ 	.word	index@(_Z17print_hello_worldv)
        /*0080*/ 	.word	0x00000018


	//----- nvinfo : EIATTR_FRAME_SIZE
	.align		4
.L_22:
        /*0084*/ 	.byte	0x04, 0x11
        /*0086*/ 	.short	(.L_24 - .L_23)
	.align		4
.L_23:
        /*0088*/ 	.word	index@(_Z17print_hello_worldv)
        /*008c*/ 	.word	0x00000000


	//----- nvinfo : EIATTR_REGCOUNT
	.align		4
.L_24:
        /*0090*/ 	.byte	0x04, 0x2f
        /*0092*/ 	.short	(.L_26 - .L_25)
	.align		4
.L_25:
        /*0094*/ 	.word	index@(_Z11scalar_initPi)
        /*0098*/ 	.word	0x00000008


	//----- nvinfo : EIATTR_FRAME_SIZE
	.align		4
.L_26:
        /*009c*/ 	.byte	0x04, 0x11
        /*009e*/ 	.short	(.L_28 - .L_27)
	.align		4
.L_27:
        /*00a0*/ 	.word	index@(_Z11scalar_initPi)
        /*00a4*/ 	.word	0x00000000


	//----- nvinfo : EIATTR_REGCOUNT
	.align		4
.L_28:
        /*00a8*/ 	.byte	0x04, 0x2f
        /*00aa*/ 	.short	(.L_30 - .L_29)
	.align		4
.L_29:
        /*00ac*/ 	.word	index@(_Z16matrix_square_v1PKiiPi)
        /*00b0*/ 	.word	0x00000020


	//----- nvinfo : EIATTR_FRAME_SIZE
	.align		4
.L_30:
        /*00b4*/ 	.byte	0x04, 0x11
        /*00b6*/ 	.short	(.L_32 - .L_31)
	.align		4
.L_31:
        /*00b8*/ 	.word	index@(_Z16matrix_square_v1PKiiPi)
        /*00bc*/ 	.word	0x00000000


	//----- nvinfo : EIATTR_REGCOUNT
	.align		4
.L_32:
        /*00c0*/ 	.byte	0x04, 0x2f
        /*00c2*/ 	.short	(.L_34 - .L_33)
	.align		4
.L_33:
        /*00c4*/ 	.word	index@(_Z16matrix_square_v2PKiiPi)
        /*00c8*/ 	.word	0x00000018


	//----- nvinfo : EIATTR_FRAME_SIZE
	.align		4
.L_34:
        /*00cc*/ 	.byte	0x04, 0x11
        /*00ce*/ 	.short	(.L_36 - .L_35)
	.align		4
.L_35:
        /*00d0*/ 	.word	index@(_Z16matrix_square_v2PKiiPi)
        /*00d4*/ 	.word	0x00000000


	//----- nvinfo : EIATTR_REGCOUNT
	.align		4
.L_36:
        /*00d8*/ 	.byte	0x04, 0x2f
        /*00da*/ 	.short	(.L_38 - .L_37)
	.align		4
.L_37:
        /*00dc*/ 	.word	index@(_Z17warp_branch_pathsPii)
        /*00e0*/ 	.word	0x00000008


	//----- nvinfo : EIATTR_FRAME_SIZE
	.align		4
.L_38:
        /*00e4*/ 	.byte	0x04, 0x11
        /*00e6*/ 	.short	(.L_40 - .L_39)
	.align		4
.L_39:
        /*00e8*/ 	.word	index@(_Z17warp_branch_pathsPii)
        /*00ec*/ 	.word	0x00000000


	//----- nvinfo : EIATTR_MIN_STACK_SIZE
	.align		4
.L_40:
        /*00f0*/ 	.byte	0x04, 0x12
        /*00f2*/ 	.short	(.L_42 - .L_41)
	.align		4
.L_41:
        /*00f4*/ 	.word	index@(_Z17warp_branch_pathsPii)
        /*00f8*/ 	.word	0x00000000


	//----- nvinfo : EIATTR_MIN_STACK_SIZE
	.align		4
.L_42:
        /*00fc*/ 	.byte	0x04, 0x12
        /*00fe*/ 	.short	(.L_44 - .L_43)
	.align		4
.L_43:
        /*0100*/ 	.word	index@(_Z16matrix_square_v2PKiiPi)
        /*0104*/ 	.word	0x00000000


	//----- nvinfo : EIATTR_MIN_STACK_SIZE
	.align		4
.L_44:
        /*0108*/ 	.byte	0x04, 0x12
        /*010a*/ 	.short	(.L_46 - .L_45)
	.align		4
.L_45:
        /*010c*/ 	.word	index@(_Z16matrix_square_v1PKiiPi)
        /*0110*/ 	.word	0x00000000


	//----- nvinfo : EIATTR_MIN_STACK_SIZE
	.align		4
.L_46:
        /*0114*/ 	.byte	0x04, 0x12
        /*0116*/ 	.short	(.L_48 - .L_47)
	.align		4
.L_47:
        /*0118*/ 	.word	index@(_Z11scalar_initPi)
        /*011c*/ 	.word	0x00000000


	//----- nvinfo : EIATTR_MIN_STACK_SIZE
	.align		4
.L_48:
        /*0120*/ 	.byte	0x04, 0x12
        /*0122*/ 	.short	(.L_50 - .L_49)
	.align		4
.L_49:
        /*0124*/ 	.word	index@(_Z17print_hello_worldv)
        /*0128*/ 	.word	0x00000000


	//----- nvinfo : EIATTR_MIN_STACK_SIZE
	.align		4
.L_50:
        /*012c*/ 	.byte	0x04, 0x12
        /*012e*/ 	.short	(.L_52 - .L_51)
	.align		4
.L_51:
        /*0130*/ 	.word	index@(_Z17fused_sqr_cub_addPKiS0_Pi)
        /*0134*/ 	.word	0x00000000


	//----- nvinfo : EIATTR_MIN_STACK_SIZE
	.align		4
.L_52:
        /*0138*/ 	.byte	0x04, 0x12
        /*013a*/ 	.short	(.L_54 - .L_53)
	.align		4
.L_53:
        /*013c*/ 	.word	index@(_Z4vaddPKiS0_Pi)
        /*0140*/ 	.word	0x00000000


	//----- nvinfo : EIATTR_MIN_STACK_SIZE
	.align		4
.L_54:
        /*0144*/ 	.byte	0x04, 0x12
        /*0146*/ 	.short	(.L_56 - .L_55)
	.align		4
.L_55:
        /*0148*/ 	.word	index@(_Z6vcube_Pi)
        /*014c*/ 	.word	0x00000000


	//----- nvinfo : EIATTR_MIN_STACK_SIZE
	.align		4
.L_56:
        /*0150*/ 	.byte	0x04, 0x12
        /*0152*/ 	.short	(.L_58 - .L_57)
	.align		4
.L_57:
        /*0154*/ 	.word	index@(_Z5vsqr_Pi)
        /*0158*/ 	.word	0x00000000


	//----- nvinfo : EIATTR_MIN_STACK_SIZE
	.align		4
.L_58:
        /*015c*/ 	.byte	0x04, 0x12
        /*015e*/ 	.short	(.L_60 - .L_59)
	.align		4
.L_59:
        /*0160*/ 	.word	index@(_Z4vsqrPi)
        /*0164*/ 	.word	0x00000000
.L_60:


//--------------------- .nv.compat                --------------------------
	.section	.nv.compat,"",@"SHT_CUDA_COMPAT_INFO"
	.align	4
        /*0000*/ 	.byte	0x02, 0x09, 0x00, 0x00, 0x02, 0x02, 0x01, 0x00, 0x02, 0x05, 0x05, 0x00, 0x03, 0x07, 0x01, 0x01
        /*0010*/ 	.byte	0x02, 0x03, 0x00, 0x00, 0x02, 0x06, 0x01, 0x00, 0x04, 0x0b, 0x08, 0x00, 0x09, 0x00, 0x00, 0x00
        /*0020*/ 	.byte	0x00, 0x00, 0x00, 0x00


//--------------------- .nv.info._Z17warp_branch_pathsPii --------------------------
	.section	.nv.info._Z17warp_branch_pathsPii,"",@"SHT_CUDA_INFO"
	.sectionflags	@""
	.align	4


	//----- nvinfo : EIATTR_CUDA_API_VERSION
	.align		4
        /*0000*/ 	.byte	0x04, 0x37
        /*0002*/ 	.short	(.L_62 - .L_61)
.L_61:
        /*0004*/ 	.word	0x00000082


	//----- nvinfo : EIATTR_KPARAM_INFO
	.align		4
.L_62:
        /*0008*/ 	.byte	0x04, 0x17
        /*000a*/ 	.short	(.L_64 - .L_63)
.L_63:
        /*000c*/ 	.word	0x00000000
        /*0010*/ 	.short	0x0001
        /*0012*/ 	.short	0x0008
        /*0014*/ 	.byte	0x00, 0xf0, 0x11, 0x00


	//----- nvinfo : EIATTR_KPARAM_INFO
	.align		4
.L_64:
        /*0018*/ 	.byte	0x04, 0x17
        /*001a*/ 	.short	(.L_66 - .L_65)
.L_65:
        /*001c*/ 	.word	0x00000000
        /*0020*/ 	.short	0x0000
        /*0022*/ 	.short	0x0000
        /*0024*/ 	.byte	0x00, 0xf5, 0x21, 0x00


	//----- nvinfo : EIATTR_SPARSE_MMA_MASK
	.align		4
.L_66:
        /*0028*/ 	.byte	0x03, 0x50
        /*002a*/ 	.short	0x0000


	//----- nvinfo : EIATTR_MAXREG_COUNT
	.align		4
        /*002c*/ 	.byte	0x03, 0x1b
        /*002e*/ 	.short	0x00ff


	//----- nvinfo : EIATTR_MERCURY_ISA_VERSION
	.align		4
        /*0030*/ 	.byte	0x03, 0x5f
        /*0032*/ 	.short	0x0101


	//----- nvinfo : EIATTR_VRC_CTA_INIT_COUNT
	.align		4
        /*0034*/ 	.byte	0x02, 0x4a
	.zero		1
	.zero		1


	//----- nvinfo : EIATTR_EXIT_INSTR_OFFSETS
	.align		4
        /*0038*/ 	.byte	0x04, 0x1c
        /*003a*/ 	.short	(.L_68 - .L_67)


	//   ....[0]....
.L_67:
        /*003c*/ 	.word	0x000000f0


	//----- nvinfo : EIATTR_CBANK_PARAM_SIZE
	.align		4
.L_68:
        /*0040*/ 	.byte	0x03, 0x19
        /*0042*/ 	.short	0x000c


	//----- nvinfo : EIATTR_PARAM_CBANK
	.align		4
        /*0044*/ 	.byte	0x04, 0x0a
        /*0046*/ 	.short	(.L_70 - .L_69)
	.align		4
.L_69:
        /*0048*/ 	.word	index@(.nv.constant0._Z17warp_branch_pathsPii)
        /*004c*/ 	.short	0x0380
        /*004e*/ 	.short	0x000c


	//----- nvinfo : EIATTR_SW_WAR
	.align		4
.L_70:
        /*0050*/ 	.byte	0x04, 0x36
        /*0052*/ 	.short	(.L_72 - .L_71)
.L_71:
        /*0054*/ 	.word	0x00000008
.L_72:


//--------------------- .nv.info._Z16matrix_square_v2PKiiPi --------------------------
	.section	.nv.info._Z16matrix_square_v2PKiiPi,"",@"SHT_CUDA_INFO"
	.sectionflags	@""
	.align	4


	//----- nvinfo : EIATTR_CUDA_API_VERSION
	.align		4
        /*0000*/ 	.byte	0x04, 0x37
        /*0002*/ 	.short	(.L_74 - .L_73)
.L_73:
        /*0004*/ 	.word	0x00000082


	//----- nvinfo : EIATTR_KPARAM_INFO
	.align		4
.L_74:
        /*0008*/ 	.byte	0x04, 0x17
        /*000a*/ 	.short	(.L_76 - .L_75)
.L_75:
        /*000c*/ 	.word	0x00000000
        /*0010*/ 	.short	0x0002
        /*0012*/ 	.short	0x0010
        /*0014*/ 	.byte	0x00, 0xf5, 0x21, 0x00


	//----- nvinfo : EIATTR_KPARAM_INFO
	.align		4
.L_76:
        /*0018*/ 	.byte	0x04, 0x17
        /*001a*/ 	.short	(.L_78 - .L_77)
.L_77:
        /*001c*/ 	.word	0x00000000
        /*0020*/ 	.short	0x0001
        /*0022*/ 	.short	0x0008
        /*0024*/ 	.byte	0x00, 0xf0, 0x11, 0x00


	//----- nvinfo : EIATTR_KPARAM_INFO
	.align		4
.L_78:
        /*0028*/ 	.byte	0x04, 0x17
        /*002a*/ 	.short	(.L_80 - .L_79)
.L_79:
        /*002c*/ 	.word	0x00000000
        /*0030*/ 	.short	0x0000
        /*0032*/ 	.short	0x0000
        /*0034*/ 	.byte	0x00, 0xf5, 0x21, 0x00


	//----- nvinfo : EIATTR_SPARSE_MMA_MASK
	.align		4
.L_80:
        /*0038*/ 	.byte	0x03, 0x50
        /*003a*/ 	.short	0x0000


	//----- nvinfo : EIATTR_MAXREG_COUNT
	.align		4
        /*003c*/ 	.byte	0x03, 0x1b
        /*003e*/ 	.short	0x00ff


	//----- nvinfo : EIATTR_MERCURY_ISA_VERSION
	.align		4
        /*0040*/ 	.byte	0x03, 0x5f
        /*0042*/ 	.short	0x0101


	//----- nvinfo : EIATTR_VRC_CTA_INIT_COUNT
	.align		4
        /*0044*/ 	.byte	0x02, 0x4a
	.zero		1
	.zero		1


	//----- nvinfo : EIATTR_EXIT_INSTR_OFFSETS
	.align		4
        /*0048*/ 	.byte	0x04, 0x1c
        /*004a*/ 	.short	(.L_82 - .L_81)


	//   ....[0]....
.L_81:
        /*004c*/ 	.word	0x000001d0


	//   ....[1]....
        /*0050*/ 	.word	0x000006f0


	//   ....[2]....
        /*0054*/ 	.word	0x00000910


	//   ....[3]....
        /*0058*/ 	.word	0x00000a80


	//   ....[4]....
        /*005c*/ 	.word	0x00000b30


	//----- nvinfo : EIATTR_CBANK_PARAM_SIZE
	.align		4
.L_82:
        /*0060*/ 	.byte	0x03, 0x19
        /*0062*/ 	.short	0x0018


	//----- nvinfo : EIATTR_PARAM_CBANK
	.align		4
        /*0064*/ 	.byte	0x04, 0x0a
        /*0066*/ 	.short	(.L_84 - .L_83)
	.align		4
.L_83:
        /*0068*/ 	.word	index@(.nv.constant0._Z16matrix_square_v2PKiiPi)
        /*006c*/ 	.short	0x0380
        /*006e*/ 	.short	0x0018


	//----- nvinfo : EIATTR_SW_WAR
	.align		4
.L_84:
        /*0070*/ 	.byte	0x04, 0x36
        /*0072*/ 	.short	(.L_86 - .L_85)
.L_85:
        /*0074*/ 	.word	0x00000008
.L_86:


//--------------------- .nv.info._Z16matrix_square_v1PKiiPi --------------------------
	.section	.nv.info._Z16matrix_square_v1PKiiPi,"",@"SHT_CUDA_INFO"
	.sectionflags	@""
	.align	4


	//----- nvinfo : EIATTR_CUDA_API_VERSION
	.align		4
        /*0000*/ 	.byte	0x04, 0x37
        /*0002*/ 	.short	(.L_88 - .L_87)
.L_87:
        /*0004*/ 	.word	0x00000082


	//----- nvinfo : EIATTR_KPARAM_INFO
	.align		4
.L_88:
        /*0008*/ 	.byte	0x04, 0x17
        /*000a*/ 	.short	(.L_90 - .L_89)
.L_89:
        /*000c*/ 	.word	0x00000000
        /*0010*/ 	.short	0x0002
        /*0012*/ 	.short	0x0010
        /*0014*/ 	.byte	0x00, 0xf5, 0x21, 0x00


	//----- nvinfo : EIATTR_KPARAM_INFO
	.align		4
.L_90:
        /*0018*/ 	.byte	0x04, 0x17
        /*001a*/ 	.short	(.L_92 - .L_91)
.L_91:
        /*001c*/ 	.word	0x00000000
        /*0020*/ 	.short	0x0001
        /*0022*/ 	.short	0x0008
        /*0024*/ 	.byte	0x00, 0xf0, 0x11, 0x00


	//----- nvinfo : EIATTR_KPARAM_INFO
	.align		4
.L_92:
        /*0028*/ 	.byte	0x04, 0x17
        /*002a*/ 	.short	(.L_94 - .L_93)
.L_93:
        /*002c*/ 	.word	0x00000000
        /*0030*/ 	.short	0x0000
        /*0032*/ 	.short	0x0000
        /*0034*/ 	.byte	0x00, 0xf5, 0x21, 0x00


	//----- nvinfo : EIATTR_SPARSE_MMA_MASK
	.align		4
.L_94:
        /*0038*/ 	.byte	0x03, 0x50
        /*003a*/ 	.short	0x0000


	//----- nvinfo : EIATTR_MAXREG_COUNT
	.align		4
        /*003c*/ 	.byte	0x03, 0x1b
        /*003e*/ 	.short	0x00ff


	//----- nvinfo : EIATTR_MERCURY_ISA_VERSION
	.align		4
        /*0040*/ 	.byte	0x03, 0x5f
        /*0042*/ 	.short	0x0101


	//----- nvinfo : EIATTR_VRC_CTA_INIT_COUNT
	.align		4
        /*0044*/ 	.byte	0x02, 0x4a
	.zero		1
	.zero		1


	//----- nvinfo : EIATTR_EXIT_INSTR_OFFSETS
	.align		4
        /*0048*/ 	.byte	0x04, 0x1c
        /*004a*/ 	.short	(.L_96 - .L_95)


	//   ....[0]....
.L_95:
        /*004c*/ 	.word	0x00000030


	//   ....[1]....
        /*0050*/ 	.word	0x000009d0


	//----- nvinfo : EIATTR_CBANK_PARAM_SIZE
	.align		4
.L_96:
        /*0054*/ 	.byte	0x03, 0x19
        /*0056*/ 	.short	0x0018


	//----- nvinfo : EIATTR_PARAM_CBANK
	.align		4
        /*0058*/ 	.byte	0x04, 0x0a
        /*005a*/ 	.short	(.L_98 - .L_97)
	.align		4
.L_97:
        /*005c*/ 	.word	index@(.nv.constant0._Z16matrix_square_v1PKiiPi)
        /*0060*/ 	.short	0x0380
        /*0062*/ 	.short	0x0018


	//----- nvinfo : EIATTR_SW_WAR
	.align		4
.L_98:
        /*0064*/ 	.byte	0x04, 0x36
        /*0066*/ 	.short	(.L_100 - .L_99)
.L_99:
        /*0068*/ 	.word	0x00000008
.L_100:


//--------------------- .nv.info._Z11scalar_initPi --------------------------
	.section	.nv.info._Z11scalar_initPi,"",@"SHT_CUDA_INFO"
	.sectionflags	@""
	.align	4


	//----- nvinfo : EIATTR_CUDA_API_VERSION
	.align		4
        /*0000*/ 	.byte	0x04, 0x37
        /*0002*/ 	.short	(.L_102 - .L_101)
.L_101:
        /*0004*/ 	.word	0x00000082


	//----- nvinfo : EIATTR_KPARAM_INFO
	.align		4
.L_102:
        /*0008*/ 	.byte	0x04, 0x17
        /*000a*/ 	.short	(.L_104 - .L_103)
.L_103:
        /*000c*/ 	.word	0x00000000
        /*0010*/ 	.short	0x0000
        /*0012*/ 	.short	0x0000
        /*0014*/ 	.byte	0x00, 0xf5, 0x21, 0x00


	//----- nvinfo : EIATTR_SPARSE_MMA_MASK
	.align		4
.L_104:
        /*0018*/ 	.byte	0x03, 0x50
        /*001a*/ 	.short	0x0000


	//----- nvinfo : EIATTR_MAXREG_COUNT
	.align		4
        /*001c*/ 	.byte	0x03, 0x1b
        /*001e*/ 	.short	0x00ff


	//----- nvinfo : EIATTR_MERCURY_ISA_VERSION
	.align		4
        /*0020*/ 	.byte	0x03, 0x5f
        /*0022*/ 	.short	0x0101


	//----- nvinfo : EIATTR_VRC_CTA_INIT_COUNT
	.align		4
        /*0024*/ 	.byte	0x02, 0x4a
	.zero		1
	.zero		1


	//----- nvinfo : EIATTR_EXIT_INSTR_OFFSETS
	.align		4
        /*0028*/ 	.byte	0x04, 0x1c
        /*002a*/ 	.short	(.L_106 - .L_105)


	//   ....[0]....
.L_105:
        /*002c*/ 	.word	0x00000090


	//----- nvinfo : EIATTR_CBANK_PARAM_SIZE
	.align		4
.L_106:
        /*0030*/ 	.byte	0x03, 0x19
        /*0032*/ 	.short	0x0008


	//----- nvinfo : EIATTR_PARAM_CBANK
	.align		4
        /*0034*/ 	.byte	0x04, 0x0a
        /*0036*/ 	.short	(.L_108 - .L_107)
	.align		4
.L_107:
        /*0038*/ 	.word	index@(.nv.constant0._Z11scalar_initPi)
        /*003c*/ 	.short	0x0380
        /*003e*/ 	.short	0x0008


	//----- nvinfo : EIATTR_SW_WAR
	.align		4
.L_108:
        /*0040*/ 	.byte	0x04, 0x36
        /*0042*/ 	.short	(.L_110 - .L_109)
.L_109:
        /*0044*/ 	.word	0x00000008
.L_110:


//--------------------- .nv.info._Z17print_hello_worldv --------------------------
	.section	.nv.info._Z17print_hello_worldv,"",@"SHT_CUDA_INFO"
	.sectionflags	@""
	.align	4


	//----- nvinfo : EIATTR_CUDA_API_VERSION
	.align		4
        /*0000*/ 	.byte	0x04, 0x37
        /*0002*/ 	.short	(.L_112 - .L_111)
.L_111:
        /*0004*/ 	.word	0x00000082


	//----- nvinfo : EIATTR_SPARSE_MMA_MASK
	.align		4
.L_112:
        /*0008*/ 	.byte	0x03, 0x50
        /*000a*/ 	.short	0x0000


	//----- nvinfo : EIATTR_MAXREG_COUNT
	.align		4
        /*000c*/ 	.byte	0x03, 0x1b
        /*000e*/ 	.short	0x00ff


	//----- nvinfo : EIATTR_EXTERNS
	.align		4
        /*0010*/ 	.byte	0x04, 0x0f
        /*0012*/ 	.short	(.L_114 - .L_113)


	//   ....[0]....
	.align		4
.L_113:
        /*0014*/ 	.word	index@(vprintf)


	//----- nvinfo : EIATTR_MERCURY_ISA_VERSION
	.align		4
.L_114:
        /*0018*/ 	.byte	0x03, 0x5f
        /*001a*/ 	.short	0x0101


	//----- nvinfo : EIATTR_VRC_CTA_INIT_COUNT
	.align		4
        /*001c*/ 	.byte	0x02, 0x4a
	.zero		1
	.zero		1


	//----- nvinfo : EIATTR_SYSCALL_OFFSETS
	.align		4
        /*0020*/ 	.byte	0x04, 0x46
        /*0022*/ 	.short	(.L_116 - .L_115)


	//   ....[0]....
.L_115:
        /*0024*/ 	.word	0x00000080


	//----- nvinfo : EIATTR_EXIT_INSTR_OFFSETS
	.align		4
.L_116:
        /*0028*/ 	.byte	0x04, 0x1c
        /*002a*/ 	.short	(.L_118 - .L_117)


	//   ....[0]....
.L_117:
        /*002c*/ 	.word	0x00000090


	//----- nvinfo : EIATTR_SW_WAR
	.align		4
.L_118:
        /*0030*/ 	.byte	0x04, 0x36
        /*0032*/ 	.short	(.L_120 - .L_119)
.L_119:
        /*0034*/ 	.word	0x00000008
.L_120:


//--------------------- .nv.info._Z17fused_sqr_cub_addPKiS0_Pi --------------------------
	.section	.nv.info._Z17fused_sqr_cub_addPKiS0_Pi,"",@"SHT_CUDA_INFO"
	.sectionflags	@""
	.align	4


	//----- nvinfo : EIATTR_CUDA_API_VERSION
	.align		4
        /*0000*/ 	.byte	0x04, 0x37
        /*0002*/ 	.short	(.L_122 - .L_121)
.L_121:
        /*0004*/ 	.word	0x00000082


	//----- nvinfo : EIATTR_KPARAM_INFO
	.align		4
.L_122:
        /*0008*/ 	.byte	0x04, 0x17
        /*000a*/ 	.short	(.L_124 - .L_123)
.L_123:
        /*000c*/ 	.word	0x00000000
        /*0010*/ 	.short	0x0002
        /*0012*/ 	.short	0x0010
        /*0014*/ 	.byte	0x00, 0xf5, 0x21, 0x00


	//----- nvinfo : EIATTR_KPARAM_INFO
	.align		4
.L_124:
        /*0018*/ 	.byte	0x04, 0x17
        /*001a*/ 	.short	(.L_126 - .L_125)
.L_125:
        /*001c*/ 	.word	0x00000000
        /*0020*/ 	.short	0x0001
        /*0022*/ 	.short	0x0008
        /*0024*/ 	.byte	0x00, 0xf5, 0x21, 0x00


	//----- nvinfo : EIATTR_KPARAM_INFO
	.align		4
.L_126:
        /*0028*/ 	.byte	0x04, 0x17
        /*002a*/ 	.short	(.L_128 - .L_127)
.L_127:
        /*002c*/ 	.word	0x00000000
        /*0030*/ 	.short	0x0000
        /*0032*/ 	.short	0x0000
        /*0034*/ 	.byte	0x00, 0xf5, 0x21, 0x00


	//----- nvinfo : EIATTR_SPARSE_MMA_MASK
	.align		4
.L_128:
        /*0038*/ 	.byte	0x03, 0x50
        /*003a*/ 	.short	0x0000


	//----- nvinfo : EIATTR_MAXREG_COUNT
	.align		4
        /*003c*/ 	.byte	0x03, 0x1b
        /*003e*/ 	.short	0x00ff


	//----- nvinfo : EIATTR_MERCURY_ISA_VERSION
	.align		4
        /*0040*/ 	.byte	0x03, 0x5f
        /*0042*/ 	.short	0x0101


	//----- nvinfo : EIATTR_VRC_CTA_INIT_COUNT
	.align		4
        /*0044*/ 	.byte	0x02, 0x4a
	.zero		1
	.zero		1


	//----- nvinfo : EIATTR_EXIT_INSTR_OFFSETS
	.align		4
        /*0048*/ 	.byte	0x04, 0x1c
        /*004a*/ 	.short	(.L_130 - .L_129)


	//   ....[0]....
.L_129:
        /*004c*/ 	.word	0x000000f0


	//----- nvinfo : EIATTR_CBANK_PARAM_SIZE
	.align		4
.L_130:
        /*0050*/ 	.byte	0x03, 0x19
        /*0052*/ 	.short	0x0018


	//----- nvinfo : EIATTR_PARAM_CBANK
	.align		4
        /*0054*/ 	.byte	0x04, 0x0a
        /*0056*/ 	.short	(.L_132 - .L_131)
	.align		4
.L_131:
        /*0058*/ 	.word	index@(.nv.constant0._Z17fused_sqr_cub_addPKiS0_Pi)
        /*005c*/ 	.short	0x0380
        /*005e*/ 	.short	0x0018


	//----- nvinfo : EIATTR_SW_WAR
	.align		4
.L_132:
        /*0060*/ 	.byte	0x04, 0x36
        /*0062*/ 	.short	(.L_134 - .L_133)
.L_133:
        /*0064*/ 	.word	0x00000008
.L_134:


//--------------------- .nv.info._Z4vaddPKiS0_Pi  --------------------------
	.section	.nv.info._Z4vaddPKiS0_Pi,"",@"SHT_CUDA_INFO"
	.sectionflags	@""
	.align	4


	//----- nvinfo : EIATTR_CUDA_API_VERSION
	.align		4
        /*0000*/ 	.byte	0x04, 0x37
        /*0002*/ 	.short	(.L_136 - .L_135)
.L_135:
        /*0004*/ 	.word	0x00000082


	//----- nvinfo : EIATTR_KPARAM_INFO
	.align		4
.L_136:
        /*0008*/ 	.byte	0x04, 0x17
        /*000a*/ 	.short	(.L_138 - .L_137)
.L_137:
        /*000c*/ 	.word	0x00000000
        /*0010*/ 	.short	0x0002
        /*0012*/ 	.short	0x0010
        /*0014*/ 	.byte	0x00, 0xf5, 0x21, 0x00


	//----- nvinfo : EIATTR_KPARAM_INFO
	.align		4
.L_138:
        /*0018*/ 	.byte	0x04, 0x17
        /*001a*/ 	.short	(.L_140 - .L_139)
.L_139:
        /*001c*/ 	.word	0x00000000
        /*0020*/ 	.short	0x0001
        /*0022*/ 	.short	0x0008
        /*0024*/ 	.byte	0x00, 0xf5, 0x21, 0x00


	//----- nvinfo : EIATTR_KPARAM_INFO
	.align		4
.L_140:
        /*0028*/ 	.byte	0x04, 0x17
        /*002a*/ 	.short	(.L_142 - .L_141)
.L_141:
        /*002c*/ 	.word	0x00000000
        /*0030*/ 	.short	0x0000
        /*0032*/ 	.short	0x0000
        /*0034*/ 	.byte	0x00, 0xf5, 0x21, 0x00


	//----- nvinfo : EIATTR_SPARSE_MMA_MASK
	.align		4
.L_142:
        /*0038*/ 	.byte	0x03, 0x50
        /*003a*/ 	.short	0x0000


	//----- nvinfo : EIATTR_MAXREG_COUNT
	.align		4
        /*003c*/ 	.byte	0x03, 0x1b
        /*003e*/ 	.short	0x00ff


	//----- nvinfo : EIATTR_MERCURY_ISA_VERSION
	.align		4
        /*0040*/ 	.byte	0x03, 0x5f
        /*0042*/ 	.short	0x0101


	//----- nvinfo : EIATTR_VRC_CTA_INIT_COUNT
	.align		4
        /*0044*/ 	.byte	0x02, 0x4a
	.zero		1
	.zero		1


	//----- nvinfo : EIATTR_EXIT_INSTR_OFFSETS
	.align		4
        /*0048*/ 	.byte	0x04, 0x1c
        /*004a*/ 	.short	(.L_144 - .L_143)


	//   ....[0]....
.L_143:
        /*004c*/ 	.word	0x000000d0


	//----- nvinfo : EIATTR_CBANK_PARAM_SIZE
	.align		4
.L_144:
        /*0050*/ 	.byte	0x03, 0x19
        /*0052*/ 	.short	0x0018


	//----- nvinfo : EIATTR_PARAM_CBANK
	.align		4
        /*0054*/ 	.byte	0x04, 0x0a
        /*0056*/ 	.short	(.L_146 - .L_145)
	.align		4
.L_145:
        /*0058*/ 	.word	index@(.nv.constant0._Z4vaddPKiS0_Pi)
        /*005c*/ 	.short	0x0380
        /*005e*/ 	.short	0x0018


	//----- nvinfo : EIATTR_SW_WAR
	.align		4
.L_146:
        /*0060*/ 	.byte	0x04, 0x36
        /*0062*/ 	.short	(.L_148 - .L_147)
.L_147:
        /*0064*/ 	.word	0x00000008
.L_148:


//--------------------- .nv.info._Z6vcube_Pi      --------------------------
	.section	.nv.info._Z6vcube_Pi,"",@"SHT_CUDA_INFO"
	.sectionflags	@""
	.align	4


	//----- nvinfo : EIATTR_CUDA_API_VERSION
	.align		4
        /*0000*/ 	.byte	0x04, 0x37
        /*0002*/ 	.short	(.L_150 - .L_149)
.L_149:
        /*0004*/ 	.word	0x00000082


	//----- nvinfo : EIATTR_KPARAM_INFO
	.align		4
.L_150:
        /*0008*/ 	.byte	0x04, 0x17
        /*000a*/ 	.short	(.L_152 - .L_151)
.L_151:
        /*000c*/ 	.word	0x00000000
        /*0010*/ 	.short	0x0000
        /*0012*/ 	.short	0x0000
        /*0014*/ 	.byte	0x00, 0xf5, 0x21, 0x00


	//----- nvinfo : EIATTR_SPARSE_MMA_MASK
	.align		4
.L_152:
        /*0018*/ 	.byte	0x03, 0x50
        /*001a*/ 	.short	0x0000


	//----- nvinfo : EIATTR_MAXREG_COUNT
	.align		4
        /*001c*/ 	.byte	0x03, 0x1b
        /*001e*/ 	.short	0x00ff


	//----- nvinfo : EIATTR_MERCURY_ISA_VERSION
	.align		4
        /*0020*/ 	.byte	0x03, 0x5f
        /*0022*/ 	.short	0x0101


	//----- nvinfo : EIATTR_VRC_CTA_INIT_COUNT
	.align		4
        /*0024*/ 	.byte	0x02, 0x4a
	.zero		1
	.zero		1


	//----- nvinfo : EIATTR_EXIT_INSTR_OFFSETS
	.align		4
        /*0028*/ 	.byte	0x04, 0x1c
        /*002a*/ 	.short	(.L_154 - .L_153)


	//   ....[0]....
.L_153:
        /*002c*/ 	.word	0x00000090


	//----- nvinfo : EIATTR_CBANK_PARAM_SIZE
	.align		4
.L_154:
        /*0030*/ 	.byte	0x03, 0x19
        /*0032*/ 	.short	0x0008


	//----- nvinfo : EIATTR_PARAM_CBANK
	.align		4
        /*0034*/ 	.byte	0x04, 0x0a
        /*0036*/ 	.short	(.L_156 - .L_155)
	.align		4
.L_155:
        /*0038*/ 	.word	index@(.nv.constant0._Z6vcube_Pi)
        /*003c*/ 	.short	0x0380
        /*003e*/ 	.short	0x0008


	//----- nvinfo : EIATTR_SW_WAR
	.align		4
.L_156:
        /*0040*/ 	.byte	0x04, 0x36
        /*0042*/ 	.short	(.L_158 - .L_157)
.L_157:
        /*0044*/ 	.word	0x00000008
.L_158:


//--------------------- .nv.info._Z5vsqr_Pi       --------------------------
	.section	.nv.info._Z5vsqr_Pi,"",@"SHT_CUDA_INFO"
	.sectionflags	@""
	.align	4


	//----- nvinfo : EIATTR_CUDA_API_VERSION
	.align		4
        /*0000*/ 	.byte	0x04, 0x37
        /*0002*/ 	.short	(.L_160 - .L_159)
.L_159:
        /*0004*/ 	.word	0x00000082


	//----- nvinfo : EIATTR_KPARAM_INFO
	.align		4
.L_160:
        /*0008*/ 	.byte	0x04, 0x17
        /*000a*/ 	.short	(.L_162 - .L_161)
.L_161:
        /*000c*/ 	.word	0x00000000
        /*0010*/ 	.short	0x0000
        /*0012*/ 	.short	0x0000
        /*0014*/ 	.byte	0x00, 0xf5, 0x21, 0x00


	//----- nvinfo : EIATTR_SPARSE_MMA_MASK
	.align		4
.L_162:
        /*0018*/ 	.byte	0x03, 0x50
        /*001a*/ 	.short	0x0000


	//----- nvinfo : EIATTR_MAXREG_COUNT
	.align		4
        /*001c*/ 	.byte	0x03, 0x1b
        /*001e*/ 	.short	0x00ff


	//----- nvinfo : EIATTR_MERCURY_ISA_VERSION
	.align		4
        /*0020*/ 	.byte	0x03, 0x5f
        /*0022*/ 	.short	0x0101


	//----- nvinfo : EIATTR_VRC_CTA_INIT_COUNT
	.align		4
        /*0024*/ 	.byte	0x02, 0x4a
	.zero		1
	.zero		1


	//----- nvinfo : EIATTR_EXIT_INSTR_OFFSETS
	.align		4
        /*0028*/ 	.byte	0x04, 0x1c
        /*002a*/ 	.short	(.L_164 - .L_163)


	//   ....[0]....
.L_163:
        /*002c*/ 	.word	0x00000080


	//----- nvinfo : EIATTR_CBANK_PARAM_SIZE
	.align		4
.L_164:
        /*0030*/ 	.byte	0x03, 0x19
        /*0032*/ 	.short	0x0008


	//----- nvinfo : EIATTR_PARAM_CBANK
	.align		4
        /*0034*/ 	.byte	0x04, 0x0a
        /*0036*/ 	.short	(.L_166 - .L_165)
	.align		4
.L_165:
        /*0038*/ 	.word	index@(.nv.constant0._Z5vsqr_Pi)
        /*003c*/ 	.short	0x0380
        /*003e*/ 	.short	0x0008


	//----- nvinfo : EIATTR_SW_WAR
	.align		4
.L_166:
        /*0040*/ 	.byte	0x04, 0x36
        /*0042*/ 	.short	(.L_168 - .L_167)
.L_167:
        /*0044*/ 	.word	0x00000008
.L_168:


//--------------------- .nv.info._Z4vsqrPi        --------------------------
	.section	.nv.info._Z4vsqrPi,"",@"SHT_CUDA_INFO"
	.sectionflags	@""
	.align	4


	//----- nvinfo : EIATTR_CUDA_API_VERSION
	.align		4
        /*0000*/ 	.byte	0x04, 0x37
        /*0002*/ 	.short	(.L_170 - .L_169)
.L_169:
        /*0004*/ 	.word	0x00000082


	//----- nvinfo : EIATTR_KPARAM_INFO
	.align		4
.L_170:
        /*0008*/ 	.byte	0x04, 0x17
        /*000a*/ 	.short	(.L_172 - .L_171)
.L_171:
        /*000c*/ 	.word	0x00000000
        /*0010*/ 	.short	0x0000
        /*0012*/ 	.short	0x0000
        /*0014*/ 	.byte	0x00, 0xf5, 0x21, 0x00


	//----- nvinfo : EIATTR_SPARSE_MMA_MASK
	.align		4
.L_172:
        /*0018*/ 	.byte	0x03, 0x50
        /*001a*/ 	.short	0x0000


	//----- nvinfo : EIATTR_MAXREG_COUNT
	.align		4
        /*001c*/ 	.byte	0x03, 0x1b
        /*001e*/ 	.short	0x00ff


	//----- nvinfo : EIATTR_MERCURY_ISA_VERSION
	.align		4
        /*0020*/ 	.byte	0x03, 0x5f
        /*0022*/ 	.short	0x0101


	//----- nvinfo : EIATTR_VRC_CTA_INIT_COUNT
	.align		4
        /*0024*/ 	.byte	0x02, 0x4a
	.zero		1
	.zero		1


	//----- nvinfo : EIATTR_EXIT_INSTR_OFFSETS
	.align		4
        /*0028*/ 	.byte	0x04, 0x1c
        /*002a*/ 	.short	(.L_174 - .L_173)


	//   ....[0]....
.L_173:
        /*002c*/ 	.word	0x00000070


	//----- nvinfo : EIATTR_CBANK_PARAM_SIZE
	.align		4
.L_174:
        /*0030*/ 	.byte	0x03, 0x19
        /*0032*/ 	.short	0x0008


	//----- nvinfo : EIATTR_PARAM_CBANK
	.align		4
        /*0034*/ 	.byte	0x04, 0x0a
        /*0036*/ 	.short	(.L_176 - .L_175)
	.align		4
.L_175:
        /*0038*/ 	.word	index@(.nv.constant0._Z4vsqrPi)
        /*003c*/ 	.short	0x0380
        /*003e*/ 	.short	0x0008


	//----- nvinfo : EIATTR_SW_WAR
	.align		4
.L_176:
        /*0040*/ 	.byte	0x04, 0x36
        /*0042*/ 	.short	(.L_178 - .L_177)
.L_177:
        /*0044*/ 	.word	0x00000008
.L_178:


//--------------------- .nv.callgraph             --------------------------
	.section	.nv.callgraph,"",@"SHT_CUDA_CALLGRAPH"
	.align	4
	.sectionentsize	8
	.align		4
        /*0000*/ 	.word	0x00000000
	.align		4
        /*0004*/ 	.word	0xffffffff
	.align		4
        /*0008*/ 	.word	index@(_Z17print_hello_worldv)
	.align		4
        /*000c*/ 	.word	index@(vprintf)
	.align		4
        /*0010*/ 	.word	0x00000000
	.align		4
        /*0014*/ 	.word	0xfffffffe
	.align		4
        /*0018*/ 	.word	0x00000000
	.align		4
        /*001c*/ 	.word	0xfffffffd
	.align		4
        /*0020*/ 	.word	0x00000000
	.align		4
        /*0024*/ 	.word	0xfffffffc


//--------------------- .nv.constant4             --------------------------
	.section	.nv.constant4,"a",@progbits
	.align	8
	.align		8
.nv.constant4:
        /*0000*/ 	.dword	$str
	.align		8
        /*0008*/ 	.dword	vprintf


//--------------------- .text._Z17warp_branch_pathsPii --------------------------
	.section	.text._Z17warp_branch_pathsPii,"ax",@progbits
	.align	128
        .global         _Z17warp_branch_pathsPii
        .type           _Z17warp_branch_pathsPii,@function
        .size           _Z17warp_branch_pathsPii,(.L_x_20 - _Z17warp_branch_pathsPii)
        .other          _Z17warp_branch_pathsPii,@"STO_CUDA_ENTRY STV_DEFAULT"
_Z17warp_branch_pathsPii:
.text._Z17warp_branch_pathsPii:
[----:B------:R-:W-:Y:S01]  /*0000*/  LDC R1, c[0x0][0x37c] ;  /* 0x0000df00ff017b82 */ /* 0x000fe20000000800 */
[----:B------:R-:W0:Y:S07]  /*0010*/  S2R R0, SR_TID.X ;  /* 0x0000000000007919 */ /* 0x000e2e0000002100 */
[----:B------:R-:W0:Y:S01]  /*0020*/  S2UR UR5, SR_CTAID.X ;  /* 0x00000000000579c3 */ /* 0x000e220000002500 */
[----:B------:R-:W1:Y:S01]  /*0030*/  LDCU UR4, c[0x0][0x388] ;  /* 0x00007100ff0477ac */ /* 0x000e620008000800 */
[----:B------:R-:W2:Y:S06]  /*0040*/  LDCU.64 UR6, c[0x0][0x358] ;  /* 0x00006b00ff0677ac */ /* 0x000eac0008000a00 */
[----:B------:R-:W0:Y:S08]  /*0050*/  LDC R5, c[0x0][0x360] ;  /* 0x0000d800ff057b82 */ /* 0x000e300000000800 */
[----:B------:R-:W3:Y:S01]  /*0060*/  LDC.64 R2, c[0x0][0x380] ;  /* 0x0000e000ff027b82 */ /* 0x000ee20000000a00 */
[----:B-1----:R-:W-:Y:S01]  /*0070*/  UIMAD UR4, UR4, UR4, URZ ;  /* 0x00000004040472a4 */ /* 0x002fe2000f8e02ff */
[----:B0-----:R-:W-:-:S05]  /*0080*/  IMAD R5, R5, UR5, R0 ;  /* 0x0000000505057c24 */ /* 0x001fca000f8e0200 */
[C---:B------:R-:W-:Y:S01]  /*0090*/  LOP3.LUT R0, R5.reuse, 0x1, RZ, 0xc0, !PT ;  /* 0x0000000105007812 */ /* 0x040fe200078ec0ff */
[----:B---3--:R-:W-:-:S03]  /*00a0*/  IMAD.WIDE R2, R5, 0x4, R2 ;  /* 0x0000000405027825 */ /* 0x008fc600078e0202 */
[----:B------:R-:W-:-:S04]  /*00b0*/  ISETP.NE.U32.AND P0, PT, R0, 0x1, PT ;  /* 0x000000010000780c */ /* 0x000fc80003f05070 */
[----:B------:R-:W-:-:S04]  /*00c0*/  SEL R0, R5, UR4, !P0 ;  /* 0x0000000405007c07 */ /* 0x000fc8000c000000 */
[----:B------:R-:W-:-:S05]  /*00d0*/  IADD3 R5, PT, PT, R0, 0x1, RZ ;  /* 0x0000000100057810 */ /* 0x000fca0007ffe0ff */
[----:B--2---:R-:W-:Y:S01]  /*00e0*/  STG.E desc[UR6][R2.64], R5 ;  /* 0x0000000502007986 */ /* 0x004fe2000c101906 */
[----:B------:R-:W-:Y:S05]  /*00f0*/  EXIT ;  /* 0x000000000000794d */ /* 0x000fea0003800000 */
.L_x_0:
[----:B------:R-:W-:-:S00]  /*0100*/  BRA `(.L_x_0) ;  /* 0xfffffffc00fc7947 */ /* 0x000fc0000383ffff */
[----:B------:R-:W-:-:S00]  /*0110*/  NOP ;  /* 0x0000000000007918 */ /* 0x000fc00000000000 */
        /* <DEDUP_REMOVED lines=14> */
.L_x_20:


//--------------------- .text._Z16matrix_square_v2PKiiPi --------------------------
	.section	.text._Z16matrix_square_v2PKiiPi,"ax",@progbits
	.align	128
        .global         _Z16matrix_square_v2PKiiPi
        .type           _Z16matrix_square_v2PKiiPi,@function
        .size           _Z16matrix_square_v2PKiiPi,(.L_x_21 - _Z16matrix_square_v2PKiiPi)
        .other          _Z16matrix_square_v2PKiiPi,@"STO_CUDA_ENTRY STV_DEFAULT"
_Z16matrix_square_v2PKiiPi:
.text._Z16matrix_square_v2PKiiPi:
[----:B------:R-:W-:Y:S01]  /*0000*/  LDC R1, c[0x0][0x37c] ;  /* 0x0000df00ff017b82 */ /* 0x000fe20000000800 */
[----:B------:R-:W0:Y:S01]  /*0010*/  LDCU UR16, c[0x0][0x388] ;  /* 0x00007100ff1077ac */ /* 0x000e220008000800 */
[----:B------:R-:W1:Y:S06]  /*0020*/  S2R R4, SR_TID.X ;  /* 0x0000000000047919 */ /* 0x000e6c0000002100 */
[----:B------:R-:W1:Y:S08]  /*0030*/  S2UR UR4, SR_CTAID.X ;  /* 0x00000000000479c3 */ /* 0x000e700000002500 */
[----:B------:R-:W1:Y:S01]  /*0040*/  LDC R5, c[0x0][0x360] ;  /* 0x0000d800ff057b82 */ /* 0x000e620000000800 */
[----:B0-----:R-:W-:Y:S01]  /*0050*/  IABS R7, UR16 ;  /* 0x0000001000077c13 */ /* 0x001fe20008000000 */
[----:B------:R-:W-:-:S03]  /*0060*/  UISETP.GE.AND UP0, UPT, UR16, 0x1, UPT ;  /* 0x000000011000788c */ /* 0x000fc6000bf06270 */
[----:B------:R-:W0:Y:S01]  /*0070*/  I2F.RP R0, R7 ;  /* 0x0000000700007306 */ /* 0x000e220000209400 */
[----:B-1----:R-:W-:-:S07]  /*0080*/  IMAD R5, R5, UR4, R4 ;  /* 0x0000000405057c24 */ /* 0x002fce000f8e0204 */
[----:B0-----:R-:W0:Y:S01]  /*0090*/  MUFU.RCP R0, R0 ;  /* 0x0000000000007308 */ /* 0x001e220000001000 */
[----:B------:R-:W-:Y:S02]  /*00a0*/  ISETP.GE.AND P1, PT, R5, RZ, PT ;  /* 0x000000ff0500720c */ /* 0x000fe40003f26270 */
[----:B0-----:R-:W-:Y:S02]  /*00b0*/  IADD3 R2, PT, PT, R0, 0xffffffe, RZ ;  /* 0x0ffffffe00027810 */ /* 0x001fe40007ffe0ff */
[----:B------:R-:W-:-:S03]  /*00c0*/  IABS R0, R5 ;  /* 0x0000000500007213 */ /* 0x000fc60000000000 */
[----:B------:R0:W1:Y:S02]  /*00d0*/  F2I.FTZ.U32.TRUNC.NTZ R3, R2 ;  /* 0x0000000200037305 */ /* 0x000064000021f000 */
[----:B0-----:R-:W-:Y:S01]  /*00e0*/  HFMA2 R2, -RZ, RZ, 0, 0 ;  /* 0x00000000ff027431 */ /* 0x001fe200000001ff */
[----:B-1----:R-:W-:-:S05]  /*00f0*/  IADD3 R6, PT, PT, RZ, -R3, RZ ;  /* 0x80000003ff067210 */ /* 0x002fca0007ffe0ff */
[----:B------:R-:W-:-:S04]  /*0100*/  IMAD R9, R6, R7, RZ ;  /* 0x0000000706097224 */ /* 0x000fc800078e02ff */
[----:B------:R-:W-:-:S06]  /*0110*/  IMAD.HI.U32 R3, R3, R9, R2 ;  /* 0x0000000903037227 */ /* 0x000fcc00078e0002 */
[----:B------:R-:W-:-:S05]  /*0120*/  IMAD.HI.U32 R3, R3, R0, RZ ;  /* 0x0000000003037227 */ /* 0x000fca00078e00ff */
[----:B------:R-:W-:-:S05]  /*0130*/  IADD3 R3, PT, PT, -R3, RZ, RZ ;  /* 0x000000ff03037210 */ /* 0x000fca0007ffe1ff */
[----:B------:R-:W-:-:S05]  /*0140*/  IMAD R0, R7, R3, R0 ;  /* 0x0000000307007224 */ /* 0x000fca00078e0200 */
[----:B------:R-:W-:-:S13]  /*0150*/  ISETP.GT.U32.AND P0, PT, R7, R0, PT ;  /* 0x000000000700720c */ /* 0x000fda0003f04070 */
[----:B------:R-:W-:Y:S02]  /*0160*/  @!P0 IADD3 R0, PT, PT, R0, -R7, RZ ;  /* 0x8000000700008210 */ /* 0x000fe40007ffe0ff */
[----:B------:R-:W-:Y:S02]  /*0170*/  ISETP.NE.AND P0, PT, RZ, UR16, PT ;  /* 0x00000010ff007c0c */ /* 0x000fe4000bf05270 */
[----:B------:R-:W-:-:S13]  /*0180*/  ISETP.GT.U32.AND P2, PT, R7, R0, PT ;  /* 0x000000000700720c */ /* 0x000fda0003f44070 */
[----:B------:R-:W-:Y:S02]  /*0190*/  @!P2 IADD3 R0, PT, PT, R0, -R7, RZ ;  /* 0x800000070000a210 */ /* 0x000fe40007ffe0ff */
[----:B------:R-:W-:Y:S02]  /*01a0*/  PLOP3.LUT P2, PT, PT, PT, UP0, 0x80, 0x8 ;  /* 0x000000000008781c */ /* 0x000fe40003f4f008 */
[----:B------:R-:W-:Y:S02]  /*01b0*/  @!P1 IADD3 R0, PT, PT, -R0, RZ, RZ ;  /* 0x000000ff00009210 */ /* 0x000fe40007ffe1ff */
[----:B------:R-:W-:-:S09]  /*01c0*/  @!P0 LOP3.LUT R0, RZ, UR16, RZ, 0x33, !PT ;  /* 0x00000010ff008c12 */ /* 0x000fd2000f8e33ff */
[----:B------:R-:W-:Y:S05]  /*01d0*/  @!P2 EXIT ;  /* 0x000000000000a94d */ /* 0x000fea0003800000 */
[----:B------:R-:W0:Y:S01]  /*01e0*/  LDC.64 R2, c[0x0][0x390] ;  /* 0x0000e400ff027b82 */ /* 0x000e220000000a00 */
[----:B------:R-:W1:Y:S01]  /*01f0*/  LDCU.64 UR14, c[0x0][0x358] ;  /* 0x00006b00ff0e77ac */ /* 0x000e620008000a00 */
[C---:B------:R-:W-:Y:S01]  /*0200*/  IADD3 R4, PT, PT, R5.reuse, -R0, RZ ;  /* 0x8000000005047210 */ /* 0x040fe20007ffe0ff */
[----:B------:R-:W-:Y:S01]  /*0210*/  UISETP.GE.U32.AND UP0, UPT, UR16, 0x8, UPT ;  /* 0x000000081000788c */ /* 0x000fe2000bf06070 */
[----:B------:R-:W-:Y:S01]  /*0220*/  UMOV UR4, URZ ;  /* 0x000000ff00047c82 */ /* 0x000fe20008000000 */
[----:B0-----:R-:W-:-:S05]  /*0230*/  IMAD.WIDE R2, R5, 0x4, R2 ;  /* 0x0000000405027825 */ /* 0x001fca00078e0202 */
[----:B-1----:R0:W5:Y:S02]  /*0240*/  LDG.E R5, desc[UR14][R2.64] ;  /* 0x0000000e02057981 */ /* 0x002164000c1e1900 */
[----:B------:R-:W-:Y:S05]  /*0250*/  BRA.U !UP0, `(.L_x_1) ;  /* 0x00000005081c7547 */ /* 0x000fea000b800000 */
[----:B------:R-:W1:Y:S01]  /*0260*/  LDCU.64 UR18, c[0x0][0x380] ;  /* 0x00007000ff1277ac */ /* 0x000e620008000a00 */
[----:B------:R-:W-:Y:S02]  /*0270*/  MOV R9, R4 ;  /* 0x0000000400097202 */ /* 0x000fe40000000f00 */
[----:B------:R-:W-:Y:S01]  /*0280*/  MOV R8, R0 ;  /* 0x0000000000087202 */ /* 0x000fe20000000f00 */
[----:B------:R-:W-:-:S04]  /*0290*/  ULOP3.LUT UR4, UR16, 0x7ffffff8, URZ, 0xc0, !UPT ;  /* 0x7ffffff810047892 */ /* 0x000fc8000f8ec0ff */
[----:B------:R-:W-:Y:S02]  /*02a0*/  UIADD3 UR5, UPT, UPT, -UR4, URZ, URZ ;  /* 0x000000ff04057290 */ /* 0x000fe4000fffe1ff */
[----:B-1----:R-:W-:Y:S02]  /*02b0*/  UIMAD.WIDE.U32 UR6, UR16, 0x10, UR18 ;  /* 0x00000010100678a5 */ /* 0x002fe4000f8e0012 */
[----:B------:R-:W-:Y:S02]  /*02c0*/  UIMAD.WIDE.U32 UR8, UR16, 0x14, UR18 ;  /* 0x00000014100878a5 */ /* 0x000fe4000f8e0012 */
[----:B------:R-:W-:Y:S02]  /*02d0*/  UIMAD.WIDE.U32 UR10, UR16, 0x18, UR18 ;  /* 0x00000018100a78a5 */ /* 0x000fe4000f8e0012 */
[----:B------:R-:W-:-:S12]  /*02e0*/  UIMAD.WIDE.U32 UR12, UR16, 0x1c, UR18 ;  /* 0x0000001c100c78a5 */ /* 0x000fd8000f8e0012 */
.L_x_2:
[----:B------:R-:W-:Y:S01]  /*02f0*/  HFMA2 R13, -RZ, RZ, 0, 2.384185791015625e-07 ;  /* 0x00000004ff0d7431 */ /* 0x000fe200000001ff */
[----:B------:R-:W-:-:S05]  /*0300*/  MOV R6, 0x4 ;  /* 0x0000000400067802 */ /* 0x000fca0000000f00 */
[----:B------:R-:W-:-:S04]  /*0310*/  IMAD.WIDE R6, R9, R6, UR18 ;  /* 0x0000001209067e25 */ /* 0x000fc8000f8e0206 */
[----:B------:R-:W-:Y:S01]  /*0320*/  IMAD.WIDE R12, R8, R13, UR18 ;  /* 0x00000012080c7e25 */ /* 0x000fe2000f8e020d */
[----:B--2---:R-:W2:Y:S05]  /*0330*/  LDG.E R14, desc[UR14][R6.64] ;  /* 0x0000000e060e7981 */ /* 0x004eaa000c1e1900 */
[----:B------:R-:W2:Y:S01]  /*0340*/  LDG.E R12, desc[UR14][R12.64] ;  /* 0x0000000e0c0c7981 */ /* 0x000ea2000c1e1900 */
[----:B------:R-:W-:-:S06]  /*0350*/  UIMAD.WIDE.U32 UR20, UR16, 0x4, UR18 ;  /* 0x00000004101478a5 */ /* 0x000fcc000f8e0012 */
[----:B------:R-:W-:Y:S02]  /*0360*/  MOV R10, UR20 ;  /* 0x00000014000a7c02 */ /* 0x000fe40008000f00 */
[----:B------:R-:W-:-:S03]  /*0370*/  MOV R11, UR21 ;  /* 0x00000015000b7c02 */ /* 0x000fc60008000f00 */
[----:B------:R-:W-:-:S04]  /*0380*/  IMAD.WIDE R10, R8, 0x4, R10 ;  /* 0x00000004080a7825 */ /* 0x000fc800078e020a */
[----:B--2--5:R-:W-:-:S05]  /*0390*/  IMAD R5, R14, R12, R5 ;  /* 0x0000000c0e057224 */ /* 0x024fca00078e0205 */
[----:B------:R1:W-:Y:S04]  /*03a0*/  STG.E desc[UR14][R2.64], R5 ;  /* 0x0000000502007986 */ /* 0x0003e8000c10190e */
[----:B------:R-:W2:Y:S04]  /*03b0*/  LDG.E R10, desc[UR14][R10.64] ;  /* 0x0000000e0a0a7981 */ /* 0x000ea8000c1e1900 */
[----:B------:R-:W2:Y:S01]  /*03c0*/  LDG.E R16, desc[UR14][R6.64+0x4] ;  /* 0x0000040e06107981 */ /* 0x000ea2000c1e1900 */
[----:B------:R-:W-:-:S06]  /*03d0*/  UIMAD.WIDE.U32 UR20, UR16, 0x8, UR18 ;  /* 0x00000008101478a5 */ /* 0x000fcc000f8e0012 */
[----:B------:R-:W-:Y:S02]  /*03e0*/  MOV R14, UR20 ;  /* 0x00000014000e7c02 */ /* 0x000fe40008000f00 */
[----:B------:R-:W-:-:S03]  /*03f0*/  MOV R15, UR21 ;  /* 0x00000015000f7c02 */ /* 0x000fc60008000f00 */
[----:B------:R-:W-:-:S04]  /*0400*/  IMAD.WIDE R12, R8, 0x4, R14 ;  /* 0x00000004080c7825 */ /* 0x000fc800078e020e */
[----:B--2---:R-:W-:-:S05]  /*0410*/  IMAD R17, R16, R10, R5 ;  /* 0x0000000a10117224 */ /* 0x004fca00078e0205 */
[----:B------:R2:W-:Y:S04]  /*0420*/  STG.E desc[UR14][R2.64], R17 ;  /* 0x0000001102007986 */ /* 0x0005e8000c10190e */
[----:B------:R-:W1:Y:S04]  /*0430*/  LDG.E R12, desc[UR14][R12.64] ;  /* 0x0000000e0c0c7981 */ /* 0x000e68000c1e1900 */
[----:B------:R-:W1:Y:S01]  /*0440*/  LDG.E R16, desc[UR14][R6.64+0x8] ;  /* 0x0000080e06107981 */ /* 0x000e62000c1e1900 */
[----:B------:R-:W-:-:S06]  /*0450*/  UIMAD.WIDE.U32 UR20, UR16, 0xc, UR18 ;  /* 0x0000000c101478a5 */ /* 0x000fcc000f8e0012 */
[----:B------:R-:W-:Y:S02]  /*0460*/  MOV R14, UR20 ;  /* 0x00000014000e7c02 */ /* 0x000fe40008000f00 */
[----:B------:R-:W-:-:S03]  /*0470*/  MOV R15, UR21 ;  /* 0x00000015000f7c02 */ /* 0x000fc60008000f00 */
[----:B------:R-:W-:-:S04]  /*0480*/  IMAD.WIDE R10, R8, 0x4, R14 ;  /* 0x00000004080a7825 */ /* 0x000fc800078e020e */
[----:B-1----:R-:W-:-:S05]  /*0490*/  IMAD R5, R16, R12, R17 ;  /* 0x0000000c10057224 */ /* 0x002fca00078e0211 */
[----:B------:R-:W-:Y:S04]  /*04a0*/  STG.E desc[UR14][R2.64], R5 ;  /* 0x0000000502007986 */ /* 0x000fe8000c10190e */
[----:B------:R-:W2:Y:S04]  /*04b0*/  LDG.E R10, desc[UR14][R10.64] ;  /* 0x0000000e0a0a7981 */ /* 0x000ea8000c1e1900 */
[----:B------:R-:W2:Y:S01]  /*04c0*/  LDG.E R14, desc[UR14][R6.64+0xc] ;  /* 0x00000c0e060e7981 */ /* 0x000ea2000c1e1900 */
[----:B------:R-:W-:Y:S02]  /*04d0*/  HFMA2 R15, -RZ, RZ, 0, 2.384185791015625e-07 ;  /* 0x00000004ff0f7431 */ /* 0x000fe400000001ff */
[----:B--2---:R-:W-:-:S03]  /*04e0*/  IMAD R17, R14, R10, R5 ;  /* 0x0000000a0e117224 */ /* 0x004fc600078e0205 */
[----:B------:R-:W-:Y:S02]  /*04f0*/  IMAD.WIDE R14, R8, R15, UR6 ;  /* 0x00000006080e7e25 */ /* 0x000fe4000f8e020f */
[----:B------:R1:W-:Y:S04]  /*0500*/  STG.E desc[UR14][R2.64], R17 ;  /* 0x0000001102007986 */ /* 0x0003e8000c10190e */
[----:B------:R-:W2:Y:S04]  /*0510*/  LDG.E R14, desc[UR14][R14.64] ;  /* 0x0000000e0e0e7981 */ /* 0x000ea8000c1e1900 */
[----:B------:R-:W2:Y:S01]  /*0520*/  LDG.E R12, desc[UR14][R6.64+0x10] ;  /* 0x0000100e060c7981 */ /* 0x000ea2000c1e1900 */
[----:B------:R-:W-:Y:S01]  /*0530*/  MOV R13, 0x4 ;  /* 0x00000004000d7802 */ /* 0x000fe20000000f00 */
[----:B------:R-:W-:-:S02]  /*0540*/  HFMA2 R11, -RZ, RZ, 0, 2.384185791015625e-07 ;  /* 0x00000004ff0b7431 */ /* 0x000fc400000001ff */
[----:B--2---:R-:W-:Y:S02]  /*0550*/  IMAD R19, R12, R14, R17 ;  /* 0x0000000e0c137224 */ /* 0x004fe400078e0211 */
[----:B------:R-:W-:-:S03]  /*0560*/  IMAD.WIDE R12, R8, R13, UR8 ;  /* 0x00000008080c7e25 */ /* 0x000fc6000f8e020d */
[----:B------:R2:W-:Y:S04]  /*0570*/  STG.E desc[UR14][R2.64], R19 ;  /* 0x0000001302007986 */ /* 0x0005e8000c10190e */
[----:B------:R-:W3:Y:S04]  /*0580*/  LDG.E R12, desc[UR14][R12.64] ;  /* 0x0000000e0c0c7981 */ /* 0x000ee8000c1e1900 */
[----:B------:R-:W3:Y:S02]  /*0590*/  LDG.E R10, desc[UR14][R6.64+0x14] ;  /* 0x0000140e060a7981 */ /* 0x000ee4000c1e1900 */
[----:B---3--:R-:W-:-:S02]  /*05a0*/  IMAD R21, R10, R12, R19 ;  /* 0x0000000c0a157224 */ /* 0x008fc400078e0213 */
[----:B------:R-:W-:-:S03]  /*05b0*/  IMAD.WIDE R10, R8, R11, UR10 ;  /* 0x0000000a080a7e25 */ /* 0x000fc6000f8e020b */
[----:B------:R2:W-:Y:S04]  /*05c0*/  STG.E desc[UR14][R2.64], R21 ;  /* 0x0000001502007986 */ /* 0x0005e8000c10190e */
[----:B------:R-:W1:Y:S04]  /*05d0*/  LDG.E R10, desc[UR14][R10.64] ;  /* 0x0000000e0a0a7981 */ /* 0x000e68000c1e1900 */
[----:B------:R-:W1:Y:S01]  /*05e0*/  LDG.E R14, desc[UR14][R6.64+0x18] ;  /* 0x0000180e060e7981 */ /* 0x000e62000c1e1900 */
[----:B------:R-:W-:Y:S01]  /*05f0*/  MOV R15, 0x4 ;  /* 0x00000004000f7802 */ /* 0x000fe20000000f00 */
[----:B-1----:R-:W-:-:S04]  /*0600*/  IMAD R17, R14, R10, R21 ;  /* 0x0000000a0e117224 */ /* 0x002fc800078e0215 */
[----:B------:R-:W-:Y:S01]  /*0610*/  IMAD.WIDE R14, R8, R15, UR12 ;  /* 0x0000000c080e7e25 */ /* 0x000fe2000f8e020f */
[----:B------:R2:W-:Y:S04]  /*0620*/  STG.E desc[UR14][R2.64], R17 ;  /* 0x0000001102007986 */ /* 0x0005e8000c10190e */
[----:B------:R-:W3:Y:S04]  /*0630*/  LDG.E R12, desc[UR14][R6.64+0x1c] ;  /* 0x00001c0e060c7981 */ /* 0x000ee8000c1e1900 */
[----:B------:R-:W3:Y:S01]  /*0640*/  LDG.E R14, desc[UR14][R14.64] ;  /* 0x0000000e0e0e7981 */ /* 0x000ee2000c1e1900 */
[----:B------:R-:W-:-:S04]  /*0650*/  UIADD3 UR5, UPT, UPT, UR5, 0x8, URZ ;  /* 0x0000000805057890 */ /* 0x000fc8000fffe0ff */
[----:B------:R-:W-:Y:S01]  /*0660*/  UISETP.NE.AND UP0, UPT, UR5, URZ, UPT ;  /* 0x000000ff0500728c */ /* 0x000fe2000bf05270 */
[----:B------:R-:W-:Y:S02]  /*0670*/  MOV R11, UR16 ;  /* 0x00000010000b7c02 */ /* 0x000fe40008000f00 */
[----:B------:R-:W-:Y:S02]  /*0680*/  IADD3 R9, PT, PT, R9, 0x8, RZ ;  /* 0x0000000809097810 */ /* 0x000fe40007ffe0ff */
[----:B------:R-:W-:Y:S01]  /*0690*/  LEA R8, R11, R8, 0x3 ;  /* 0x000000080b087211 */ /* 0x000fe200078e18ff */
[----:B---3--:R-:W-:-:S05]  /*06a0*/  IMAD R5, R12, R14, R17 ;  /* 0x0000000e0c057224 */ /* 0x008fca00078e0211 */
[----:B------:R2:W-:Y:S01]  /*06b0*/  STG.E desc[UR14][R2.64], R5 ;  /* 0x0000000502007986 */ /* 0x0005e2000c10190e */
[----:B------:R-:W-:Y:S05]  /*06c0*/  BRA.U UP0, `(.L_x_2) ;  /* 0xfffffffd00087547 */ /* 0x000fea000b83ffff */
.L_x_1:
[----:B------:R-:W-:-:S06]  /*06d0*/  ULOP3.LUT UR5, UR16, 0x7, URZ, 0xc0, !UPT ;  /* 0x0000000710057892 */ /* 0x000fcc000f8ec0ff */
[----:B------:R-:W-:-:S13]  /*06e0*/  ISETP.NE.AND P0, PT, RZ, UR5, PT ;  /* 0x00000005ff007c0c */ /* 0x000fda000bf05270 */
[----:B------:R-:W-:Y:S05]  /*06f0*/  @!P0 EXIT ;  /* 0x000000000000894d */ /* 0x000fea0003800000 */
[----:B------:R-:W-:Y:S02]  /*0700*/  UISETP.GE.U32.AND UP0, UPT, UR5, 0x4, UPT ;  /* 0x000000040500788c */ /* 0x000fe4000bf06070 */
[----:B------:R-:W-:-:S07]  /*0710*/  ULOP3.LUT UR5, UR16, 0x3, URZ, 0xc0, !UPT ;  /* 0x0000000310057892 */ /* 0x000fce000f8ec0ff */
[----:B------:R-:W-:Y:S05]  /*0720*/  BRA.U !UP0, `(.L_x_3) ;  /* 0x0000000108747547 */ /* 0x000fea000b800000 */
[----:B------:R-:W1:Y:S01]  /*0730*/  LDC.64 R8, c[0x0][0x380] ;  /* 0x0000e000ff087b82 */ /* 0x000e620000000a00 */
[----:B------:R-:W-:Y:S02]  /*0740*/  MOV R11, UR4 ;  /* 0x00000004000b7c02 */ /* 0x000fe40008000f00 */
[----:B------:R-:W-:-:S03]  /*0750*/  IADD3 R7, PT, PT, R4, UR4, RZ ;  /* 0x0000000404077c10 */ /* 0x000fc6000fffe0ff */
[----:B------:R-:W-:Y:S02]  /*0760*/  IMAD R11, R11, UR16, R0 ;  /* 0x000000100b0b7c24 */ /* 0x000fe4000f8e0200 */
[----:B-1----:R-:W-:-:S04]  /*0770*/  IMAD.WIDE R6, R7, 0x4, R8 ;  /* 0x0000000407067825 */ /* 0x002fc800078e0208 */
[----:B------:R-:W-:Y:S01]  /*0780*/  IMAD.WIDE R8, R11, 0x4, R8 ;  /* 0x000000040b087825 */ /* 0x000fe200078e0208 */
[----:B------:R-:W2:Y:S04]  /*0790*/  LDG.E R10, desc[UR14][R6.64] ;  /* 0x0000000e060a7981 */ /* 0x000ea8000c1e1900 */
[----:B------:R-:W2:Y:S01]  /*07a0*/  LDG.E R11, desc[UR14][R8.64] ;  /* 0x0000000e080b7981 */ /* 0x000ea2000c1e1900 */
[----:B------:R-:W-:Y:S01]  /*07b0*/  MOV R13, UR16 ;  /* 0x00000010000d7c02 */ /* 0x000fe20008000f00 */
[----:B--2--5:R-:W-:-:S04]  /*07c0*/  IMAD R5, R10, R11, R5 ;  /* 0x0000000b0a057224 */ /* 0x024fc800078e0205 */
[----:B------:R-:W-:Y:S01]  /*07d0*/  IMAD.WIDE.U32 R10, R13, 0x4, R8 ;  /* 0x000000040d0a7825 */ /* 0x000fe200078e0008 */
[----:B------:R1:W-:Y:S04]  /*07e0*/  STG.E desc[UR14][R2.64], R5 ;  /* 0x0000000502007986 */ /* 0x0003e8000c10190e */
[----:B------:R-:W2:Y:S04]  /*07f0*/  LDG.E R12, desc[UR14][R6.64+0x4] ;  /* 0x0000040e060c7981 */ /* 0x000ea8000c1e1900 */
[----:B------:R-:W2:Y:S01]  /*0800*/  LDG.E R13, desc[UR14][R10.64] ;  /* 0x0000000e0a0d7981 */ /* 0x000ea2000c1e1900 */
[----:B------:R-:W-:Y:S01]  /*0810*/  MOV R17, UR16 ;  /* 0x0000001000117c02 */ /* 0x000fe20008000f00 */
[----:B--2---:R-:W-:-:S04]  /*0820*/  IMAD R15, R12, R13, R5 ;  /* 0x0000000d0c0f7224 */ /* 0x004fc800078e0205 */
        /* <DEDUP_REMOVED lines=8> */
[----:B------:R-:W1:Y:S04]  /*08b0*/  LDG.E R10, desc[UR14][R6.64+0xc] ;  /* 0x00000c0e060a7981 */ /* 0x000e68000c1e1900 */
[----:B------:R-:W1:Y:S01]  /*08c0*/  LDG.E R8, desc[UR14][R8.64] ;  /* 0x0000000e08087981 */ /* 0x000e62000c1e1900 */
[----:B------:R-:W-:Y:S01]  /*08d0*/  UIADD3 UR4, UPT, UPT, UR4, 0x4, URZ ;  /* 0x0000000404047890 */ /* 0x000fe2000fffe0ff */
[----:B-1----:R-:W-:-:S05]  /*08e0*/  IMAD R5, R10, R8, R17 ;  /* 0x000000080a057224 */ /* 0x002fca00078e0211 */
[----:B------:R3:W-:Y:S06]  /*08f0*/  STG.E desc[UR14][R2.64], R5 ;  /* 0x0000000502007986 */ /* 0x0007ec000c10190e */
.L_x_3:
[----:B------:R-:W-:-:S13]  /*0900*/  ISETP.NE.AND P0, PT, RZ, UR5, PT ;  /* 0x00000005ff007c0c */ /* 0x000fda000bf05270 */
[----:B------:R-:W-:Y:S05]  /*0910*/  @!P0 EXIT ;  /* 0x000000000000894d */ /* 0x000fea0003800000 */
[----:B------:R-:W-:-:S09]  /*0920*/  UISETP.NE.AND UP0, UPT, UR5, 0x1, UPT ;  /* 0x000000010500788c */ /* 0x000fd2000bf05270 */
[----:B------:R-:W-:Y:S05]  /*0930*/  BRA.U !UP0, `(.L_x_4) ;  /* 0x0000000108447547 */ /* 0x000fea000b800000 */
[----:B------:R-:W1:Y:S01]  /*0940*/  LDC.64 R6, c[0x0][0x380] ;  /* 0x0000e000ff067b82 */ /* 0x000e620000000a00 */
[----:B------:R-:W-:Y:S02]  /*0950*/  MOV R11, UR4 ;  /* 0x00000004000b7c02 */ /* 0x000fe40008000f00 */
[----:B------:R-:W-:-:S03]  /*0960*/  IADD3 R9, PT, PT, R4, UR4, RZ ;  /* 0x0000000404097c10 */ /* 0x000fc6000fffe0ff */
[----:B------:R-:W-:Y:S02]  /*0970*/  IMAD R11, R11, UR16, R0 ;  /* 0x000000100b0b7c24 */ /* 0x000fe4000f8e0200 */
[----:B-1----:R-:W-:-:S04]  /*0980*/  IMAD.WIDE R8, R9, 0x4, R6 ;  /* 0x0000000409087825 */ /* 0x002fc800078e0206 */
[----:B------:R-:W-:Y:S01]  /*0990*/  IMAD.WIDE R6, R11, 0x4, R6 ;  /* 0x000000040b067825 */ /* 0x000fe200078e0206 */
[----:B------:R-:W4:Y:S04]  /*09a0*/  LDG.E R10, desc[UR14][R8.64] ;  /* 0x0000000e080a7981 */ /* 0x000f28000c1e1900 */
[----:B------:R-:W4:Y:S01]  /*09b0*/  LDG.E R11, desc[UR14][R6.64] ;  /* 0x0000000e060b7981 */ /* 0x000f22000c1e1900 */
[----:B---3--:R-:W-:Y:S01]  /*09c0*/  MOV R15, UR16 ;  /* 0x00000010000f7c02 */ /* 0x008fe20008000f00 */
[----:B----45:R-:W-:-:S04]  /*09d0*/  IMAD R13, R10, R11, R5 ;  /* 0x0000000b0a0d7224 */ /* 0x030fc800078e0205 */
[----:B------:R-:W-:Y:S01]  /*09e0*/  IMAD.WIDE.U32 R10, R15, 0x4, R6 ;  /* 0x000000040f0a7825 */ /* 0x000fe200078e0006 */
[----:B------:R1:W-:Y:S04]  /*09f0*/  STG.E desc[UR14][R2.64], R13 ;  /* 0x0000000d02007986 */ /* 0x0003e8000c10190e */
[----:B------:R-:W2:Y:S04]  /*0a00*/  LDG.E R12, desc[UR14][R8.64+0x4] ;  /* 0x0000040e080c7981 */ /* 0x000ea8000c1e1900 */
[----:B------:R-:W2:Y:S01]  /*0a10*/  LDG.E R10, desc[UR14][R10.64] ;  /* 0x0000000e0a0a7981 */ /* 0x000ea2000c1e1900 */
[----:B------:R-:W-:Y:S01]  /*0a20*/  UIADD3 UR4, UPT, UPT, UR4, 0x2, URZ ;  /* 0x0000000204047890 */ /* 0x000fe2000fffe0ff */
[----:B--2---:R-:W-:-:S05]  /*0a30*/  IMAD R5, R12, R10, R13 ;  /* 0x0000000a0c057224 */ /* 0x004fca00078e020d */
[----:B------:R1:W-:Y:S06]  /*0a40*/  STG.E desc[UR14][R2.64], R5 ;  /* 0x0000000502007986 */ /* 0x0003ec000c10190e */
.L_x_4:
[----:B------:R-:W-:-:S04]  /*0a50*/  ULOP3.LUT UR5, UR16, 0x1, URZ, 0xc0, !UPT ;  /* 0x0000000110057892 */ /* 0x000fc8000f8ec0ff */
[----:B------:R-:W-:-:S06]  /*0a60*/  UISETP.NE.U32.AND UP0, UPT, UR5, 0x1, UPT ;  /* 0x000000010500788c */ /* 0x000fcc000bf05070 */
[----:B------:R-:W-:-:S13]  /*0a70*/  PLOP3.LUT P0, PT, PT, PT, UP0, 0x80, 0x8 ;  /* 0x000000000008781c */ /* 0x000fda0003f0f008 */
[----:B------:R-:W-:Y:S05]  /*0a80*/  @P0 EXIT ;  /* 0x000000000000094d */ /* 0x000fea0003800000 */
[----:B------:R-:W4:Y:S01]  /*0a90*/  LDC.64 R8, c[0x0][0x380] ;  /* 0x0000e000ff087b82 */ /* 0x000f220000000a00 */
[----:B------:R-:W-:Y:S02]  /*0aa0*/  MOV R11, UR4 ;  /* 0x00000004000b7c02 */ /* 0x000fe40008000f00 */
[----:B------:R-:W-:-:S03]  /*0ab0*/  IADD3 R7, PT, PT, R4, UR4, RZ ;  /* 0x0000000404077c10 */ /* 0x000fc6000fffe0ff */
[----:B------:R-:W-:Y:S02]  /*0ac0*/  IMAD R11, R11, UR16, R0 ;  /* 0x000000100b0b7c24 */ /* 0x000fe4000f8e0200 */
[----:B----4-:R-:W-:-:S04]  /*0ad0*/  IMAD.WIDE R6, R7, 0x4, R8 ;  /* 0x0000000407067825 */ /* 0x010fc800078e0208 */
[----:B------:R-:W-:Y:S02]  /*0ae0*/  IMAD.WIDE R8, R11, 0x4, R8 ;  /* 0x000000040b087825 */ /* 0x000fe400078e0208 */
[----:B------:R-:W1:Y:S04]  /*0af0*/  LDG.E R6, desc[UR14][R6.64] ;  /* 0x0000000e06067981 */ /* 0x000e68000c1e1900 */
[----:B------:R-:W1:Y:S02]  /*0b00*/  LDG.E R8, desc[UR14][R8.64] ;  /* 0x0000000e08087981 */ /* 0x000e64000c1e1900 */
[----:B-123-5:R-:W-:-:S05]  /*0b10*/  IMAD R5, R6, R8, R5 ;  /* 0x0000000806057224 */ /* 0x02efca00078e0205 */
[----:B------:R-:W-:Y:S01]  /*0b20*/  STG.E desc[UR14][R2.64], R5 ;  /* 0x0000000502007986 */ /* 0x000fe2000c10190e */
[----:B------:R-:W-:Y:S05]  /*0b30*/  EXIT ;  /* 0x000000000000794d */ /* 0x000fea0003800000 */
.L_x_5:
        /* <DEDUP_REMOVED lines=12> */
.L_x_21:


//--------------------- .text._Z16matrix_square_v1PKiiPi --------------------------
	.section	.text._Z16matrix_square_v1PKiiPi,"ax",@progbits
	.align	128
        .global         _Z16matrix_square_v1PKiiPi
        .type           _Z16matrix_square_v1PKiiPi,@function
        .size           _Z16matrix_square_v1PKiiPi,(.L_x_22 - _Z16matrix_square_v1PKiiPi)
        .other          _Z16matrix_square_v1PKiiPi,@"STO_CUDA_ENTRY STV_DEFAULT"
_Z16matrix_square_v1PKiiPi:
.text._Z16matrix_square_v1PKiiPi:
[----:B------:R-:W-:Y:S08]  /*0000*/  LDC R1, c[0x0][0x37c] ;  /* 0x0000df00ff017b82 */ /* 0x000ff00000000800 */
[----:B------:R-:W0:Y:S02]  /*0010*/  LDC R4, c[0x0][0x388] ;  /* 0x0000e200ff047b82 */ /* 0x000e240000000800 */
[----:B0-----:R-:W-:-:S13]  /*0020*/  ISETP.GE.AND P0, PT, R4, 0x1, PT ;  /* 0x000000010400780c */ /* 0x001fda0003f06270 */
[----:B------:R-:W-:Y:S05]  /*0030*/  @!P0 EXIT ;  /* 0x000000000000894d */ /* 0x000fea0003800000 */
[----:B------:R-:W0:Y:S01]  /*0040*/  S2R R3, SR_TID.X ;  /* 0x0000000000037919 */ /* 0x000e220000002100 */
[----:B------:R-:W0:Y:S01]  /*0050*/  LDCU UR4, c[0x0][0x360] ;  /* 0x00006c00ff0477ac */ /* 0x000e220008000800 */
[----:B------:R-:W-:Y:S01]  /*0060*/  LOP3.LUT R2, R4, 0x7ffffff8, RZ, 0xc0, !PT ;  /* 0x7ffffff804027812 */ /* 0x000fe200078ec0ff */
[----:B------:R-:W-:Y:S01]  /*0070*/  HFMA2 R6, -RZ, RZ, 0, 0 ;  /* 0x00000000ff067431 */ /* 0x000fe200000001ff */
[----:B------:R-:W0:Y:S01]  /*0080*/  S2R R0, SR_CTAID.X ;  /* 0x0000000000007919 */ /* 0x000e220000002500 */
[----:B------:R-:W1:Y:S01]  /*0090*/  LDCU.64 UR6, c[0x0][0x358] ;  /* 0x00006b00ff0677ac */ /* 0x000e620008000a00 */
[----:B------:R-:W-:Y:S01]  /*00a0*/  IADD3 R5, PT, PT, -R2, RZ, RZ ;  /* 0x000000ff02057210 */ /* 0x000fe20007ffe1ff */
[----:B0-----:R-:W-:Y:S01]  /*00b0*/  IMAD R3, R0, UR4, R3 ;  /* 0x0000000400037c24 */ /* 0x001fe2000f8e0203 */
[----:B------:R-:W-:-:S03]  /*00c0*/  IADD3 R0, PT, PT, R4, -0x1, RZ ;  /* 0xffffffff04007810 */ /* 0x000fc60007ffe0ff */
[----:B------:R-:W-:Y:S01]  /*00d0*/  IMAD R3, R3, R4, RZ ;  /* 0x0000000403037224 */ /* 0x000fe200078e02ff */
[----:B-1----:R-:W-:-:S07]  /*00e0*/  LOP3.LUT R4, R4, 0x7, RZ, 0xc0, !PT ;  /* 0x0000000704047812 */ /* 0x002fce00078ec0ff */
.L_x_10:
[----:B0123--:R-:W0:Y:S01]  /*00f0*/  LDC.64 R12, c[0x0][0x390] ;  /* 0x0000e400ff0c7b82 */ /* 0x00fe220000000a00 */
[----:B------:R-:W-:Y:S02]  /*0100*/  ISETP.GE.U32.AND P0, PT, R0, 0x7, PT ;  /* 0x000000070000780c */ /* 0x000fe40003f06070 */
[----:B------:R-:W-:-:S05]  /*0110*/  IADD3 R7, PT, PT, R3, R6, RZ ;  /* 0x0000000603077210 */ /* 0x000fca0007ffe0ff */
[----:B0-----:R-:W-:Y:S01]  /*0120*/  IMAD.WIDE R12, R7, 0x4, R12 ;  /* 0x00000004070c7825 */ /* 0x001fe200078e020c */
[----:B------:R-:W-:-:S04]  /*0130*/  MOV R7, RZ ;  /* 0x000000ff00077202 */ /* 0x000fc80000000f00 */
[----:B-----5:R0:W5:Y:S01]  /*0140*/  LDG.E R19, desc[UR6][R12.64] ;  /* 0x000000060c137981 */ /* 0x020162000c1e1900 */
[----:B------:R-:W-:Y:S05]  /*0150*/  @!P0 BRA `(.L_x_6) ;  /* 0x0000000400088947 */ /* 0x000fea0003800000 */
[----:B------:R-:W1:Y:S01]  /*0160*/  LDC R9, c[0x0][0x388] ;  /* 0x0000e200ff097b82 */ /* 0x000e620000000800 */
[----:B------:R-:W-:Y:S02]  /*0170*/  MOV R10, R3 ;  /* 0x00000003000a7202 */ /* 0x000fe40000000f00 */
[-C--:B------:R-:W-:Y:S02]  /*0180*/  MOV R11, R6.reuse ;  /* 0x00000006000b7202 */ /* 0x080fe40000000f00 */
[----:B------:R-:W-:Y:S02]  /*0190*/  MOV R7, R5 ;  /* 0x0000000500077202 */ /* 0x000fe40000000f00 */
[----:B-1----:R-:W-:Y:S01]  /*01a0*/  IADD3 R8, PT, PT, R6, R9, RZ ;  /* 0x0000000906087210 */ /* 0x002fe20007ffe0ff */
[C-C-:B------:R-:W-:Y:S01]  /*01b0*/  IMAD R25, R9.reuse, 0x3, R6.reuse ;  /* 0x0000000309197824 */ /* 0x140fe200078e0206 */
[CC--:B------:R-:W-:Y:S01]  /*01c0*/  LEA R24, R9.reuse, R6.reuse, 0x1 ;  /* 0x0000000609187211 */ /* 0x0c0fe200078e08ff */
[C-C-:B------:R-:W-:Y:S01]  /*01d0*/  IMAD R27, R9.reuse, 0x5, R6.reuse ;  /* 0x00000005091b7824 */ /* 0x140fe200078e0206 */
[C---:B------:R-:W-:Y:S01]  /*01e0*/  LEA R26, R9.reuse, R6, 0x2 ;  /* 0x00000006091a7211 */ /* 0x040fe200078e10ff */
[----:B------:R-:W-:-:S02]  /*01f0*/  IMAD R28, R9, 0x6, R6 ;  /* 0x00000006091c7824 */ /* 0x000fc400078e0206 */
[----:B------:R-:W-:-:S07]  /*0200*/  IMAD R29, R9, 0x7, R6 ;  /* 0x00000007091d7824 */ /* 0x000fce00078e0206 */
.L_x_7:
[----:B-1----:R-:W1:Y:S02]  /*0210*/  LDC.64 R16, c[0x0][0x380] ;  /* 0x0000e000ff107b82 */ /* 0x002e640000000a00 */
[----:B-1----:R-:W-:-:S04]  /*0220*/  IMAD.WIDE.U32 R22, R11, 0x4, R16 ;  /* 0x000000040b167825 */ /* 0x002fc800078e0010 */
[----:B------:R-:W-:Y:S02]  /*0230*/  IMAD.WIDE R14, R10, 0x4, R16 ;  /* 0x000000040a0e7825 */ /* 0x000fe400078e0210 */
[----:B------:R-:W2:Y:S04]  /*0240*/  LDG.E R22, desc[UR6][R22.64] ;  /* 0x0000000616167981 */ /* 0x000ea8000c1e1900 */
[----:B------:R-:W2:Y:S02]  /*0250*/  LDG.E R18, desc[UR6][R14.64] ;  /* 0x000000060e127981 */ /* 0x000ea4000c1e1900 */
[----:B--2--5:R-:W-:Y:S02]  /*0260*/  IMAD R21, R18, R22, R19 ;  /* 0x0000001612157224 */ /* 0x024fe400078e0213 */
[----:B------:R-:W-:-:S03]  /*0270*/  IMAD.WIDE.U32 R18, R8, 0x4, R16 ;  /* 0x0000000408127825 */ /* 0x000fc600078e0010 */
[----:B------:R1:W-:Y:S04]  /*0280*/  STG.E desc[UR6][R12.64], R21 ;  /* 0x000000150c007986 */ /* 0x0003e8000c101906 */
[----:B------:R-:W2:Y:S04]  /*0290*/  LDG.E R18, desc[UR6][R18.64] ;  /* 0x0000000612127981 */ /* 0x000ea8000c1e1900 */
[----:B------:R-:W2:Y:S02]  /*02a0*/  LDG.E R20, desc[UR6][R14.64+0x4] ;  /* 0x000004060e147981 */ /* 0x000ea4000c1e1900 */
[----:B--2---:R-:W-:-:S02]  /*02b0*/  IMAD R19, R20, R18, R21 ;  /* 0x0000001214137224 */ /* 0x004fc400078e0215 */
[----:B-1----:R-:W-:-:S03]  /*02c0*/  IMAD.WIDE.U32 R20, R24, 0x4, R16 ;  /* 0x0000000418147825 */ /* 0x002fc600078e0010 */
[----:B------:R1:W-:Y:S04]  /*02d0*/  STG.E desc[UR6][R12.64], R19 ;  /* 0x000000130c007986 */ /* 0x0003e8000c101906 */
[----:B------:R-:W2:Y:S04]  /*02e0*/  LDG.E R20, desc[UR6][R20.64] ;  /* 0x0000000614147981 */ /* 0x000ea8000c1e1900 */
[----:B------:R-:W2:Y:S02]  /*02f0*/  LDG.E R22, desc[UR6][R14.64+0x8] ;  /* 0x000008060e167981 */ /* 0x000ea4000c1e1900 */
[----:B--2---:R-:W-:-:S02]  /*0300*/  IMAD R20, R22, R20, R19 ;  /* 0x0000001416147224 */ /* 0x004fc400078e0213 */
[----:B------:R-:W-:-:S03]  /*0310*/  IMAD.WIDE.U32 R22, R25, 0x4, R16 ;  /* 0x0000000419167825 */ /* 0x000fc600078e0010 */
[----:B------:R2:W-:Y:S04]  /*0320*/  STG.E desc[UR6][R12.64], R20 ;  /* 0x000000140c007986 */ /* 0x0005e8000c101906 */
[----:B------:R-:W3:Y:S04]  /*0330*/  LDG.E R23, desc[UR6][R22.64] ;  /* 0x0000000616177981 */ /* 0x000ee8000c1e1900 */
[----:B------:R-:W3:Y:S02]  /*0340*/  LDG.E R18, desc[UR6][R14.64+0xc] ;  /* 0x00000c060e127981 */ /* 0x000ee4000c1e1900 */
[----:B---3--:R-:W-:-:S02]  /*0350*/  IMAD R23, R18, R23, R20 ;  /* 0x0000001712177224 */ /* 0x008fc400078e0214 */
[----:B-1----:R-:W-:-:S03]  /*0360*/  IMAD.WIDE.U32 R18, R26, 0x4, R16 ;  /* 0x000000041a127825 */ /* 0x002fc600078e0010 */
[----:B------:R1:W-:Y:S04]  /*0370*/  STG.E desc[UR6][R12.64], R23 ;  /* 0x000000170c007986 */ /* 0x0003e8000c101906 */
[----:B------:R-:W3:Y:S04]  /*0380*/  LDG.E R18, desc[UR6][R18.64] ;  /* 0x0000000612127981 */ /* 0x000ee8000c1e1900 */
[----:B------:R-:W3:Y:S02]  /*0390*/  LDG.E R21, desc[UR6][R14.64+0x10] ;  /* 0x000010060e157981 */ /* 0x000ee4000c1e1900 */
[----:B---3--:R-:W-:-:S02]  /*03a0*/  IMAD R19, R21, R18, R23 ;  /* 0x0000001215137224 */ /* 0x008fc400078e0217 */
[----:B--2---:R-:W-:-:S03]  /*03b0*/  IMAD.WIDE.U32 R20, R27, 0x4, R16 ;  /* 0x000000041b147825 */ /* 0x004fc600078e0010 */
[----:B------:R2:W-:Y:S04]  /*03c0*/  STG.E desc[UR6][R12.64], R19 ;  /* 0x000000130c007986 */ /* 0x0005e8000c101906 */
[----:B------:R-:W3:Y:S04]  /*03d0*/  LDG.E R20, desc[UR6][R20.64] ;  /* 0x0000000614147981 */ /* 0x000ee8000c1e1900 */
[----:B------:R-:W3:Y:S02]  /*03e0*/  LDG.E R22, desc[UR6][R14.64+0x14] ;  /* 0x000014060e167981 */ /* 0x000ee4000c1e1900 */
[----:B---3--:R-:W-:-:S02]  /*03f0*/  IMAD R21, R22, R20, R19 ;  /* 0x0000001416157224 */ /* 0x008fc400078e0213 */
[----:B-1----:R-:W-:-:S03]  /*0400*/  IMAD.WIDE.U32 R22, R28, 0x4, R16 ;  /* 0x000000041c167825 */ /* 0x002fc600078e0010 */
[----:B------:R1:W-:Y:S04]  /*0410*/  STG.E desc[UR6][R12.64], R21 ;  /* 0x000000150c007986 */ /* 0x0003e8000c101906 */
[----:B------:R-:W3:Y:S04]  /*0420*/  LDG.E R22, desc[UR6][R22.64] ;  /* 0x0000000616167981 */ /* 0x000ee8000c1e1900 */
[----:B------:R-:W3:Y:S01]  /*0430*/  LDG.E R18, desc[UR6][R14.64+0x18] ;  /* 0x000018060e127981 */ /* 0x000ee2000c1e1900 */
[----:B------:R-:W-:Y:S01]  /*0440*/  IMAD.WIDE.U32 R16, R29, 0x4, R16 ;  /* 0x000000041d107825 */ /* 0x000fe200078e0010 */
[----:B------:R-:W-:-:S03]  /*0450*/  IADD3 R7, PT, PT, R7, 0x8, RZ ;  /* 0x0000000807077810 */ /* 0x000fc60007ffe0ff */
[----:B---3--:R-:W-:-:S05]  /*0460*/  IMAD R18, R18, R22, R21 ;  /* 0x0000001612127224 */ /* 0x008fca00078e0215 */
[----:B------:R1:W-:Y:S04]  /*0470*/  STG.E desc[UR6][R12.64], R18 ;  /* 0x000000120c007986 */ /* 0x0003e8000c101906 */
[----:B--2---:R-:W2:Y:S04]  /*0480*/  LDG.E R19, desc[UR6][R14.64+0x1c] ;  /* 0x00001c060e137981 */ /* 0x004ea8000c1e1900 */
[----:B------:R-:W2:Y:S01]  /*0490*/  LDG.E R16, desc[UR6][R16.64] ;  /* 0x0000000610107981 */ /* 0x000ea2000c1e1900 */
[----:B------:R-:W-:Y:S02]  /*04a0*/  ISETP.NE.AND P0, PT, R7, RZ, PT ;  /* 0x000000ff0700720c */ /* 0x000fe40003f05270 */
[----:B------:R-:W-:-:S02]  /*04b0*/  LEA R11, R9, R11, 0x3 ;  /* 0x0000000b090b7211 */ /* 0x000fc400078e18ff */
[----:B------:R-:W-:Y:S02]  /*04c0*/  IADD3 R10, PT, PT, R10, 0x8, RZ ;  /* 0x000000080a0a7810 */ /* 0x000fe40007ffe0ff */
[C---:B------:R-:W-:Y:S02]  /*04d0*/  LEA R8, R9.reuse, R8, 0x3 ;  /* 0x0000000809087211 */ /* 0x040fe400078e18ff */
[C---:B------:R-:W-:Y:S02]  /*04e0*/  LEA R24, R9.reuse, R24, 0x3 ;  /* 0x0000001809187211 */ /* 0x040fe400078e18ff */
[C---:B------:R-:W-:Y:S02]  /*04f0*/  LEA R25, R9.reuse, R25, 0x3 ;  /* 0x0000001909197211 */ /* 0x040fe400078e18ff */
[C---:B------:R-:W-:Y:S02]  /*0500*/  LEA R26, R9.reuse, R26, 0x3 ;  /* 0x0000001a091a7211 */ /* 0x040fe400078e18ff */
[----:B------:R-:W-:-:S02]  /*0510*/  LEA R27, R9, R27, 0x3 ;  /* 0x0000001b091b7211 */ /* 0x000fc400078e18ff */
[C---:B------:R-:W-:Y:S02]  /*0520*/  LEA R28, R9.reuse, R28, 0x3 ;  /* 0x0000001c091c7211 */ /* 0x040fe400078e18ff */
[----:B------:R-:W-:Y:S01]  /*0530*/  LEA R29, R9, R29, 0x3 ;  /* 0x0000001d091d7211 */ /* 0x000fe200078e18ff */
[----:B--2---:R-:W-:-:S05]  /*0540*/  IMAD R19, R19, R16, R18 ;  /* 0x0000001013137224 */ /* 0x004fca00078e0212 */
[----:B------:R1:W-:Y:S01]  /*0550*/  STG.E desc[UR6][R12.64], R19 ;  /* 0x000000130c007986 */ /* 0x0003e2000c101906 */
[----:B------:R-:W-:Y:S05]  /*0560*/  @P0 BRA `(.L_x_7) ;  /* 0xfffffffc00280947 */ /* 0x000fea000383ffff */
[----:B------:R-:W-:-:S07]  /*0570*/  MOV R7, R2 ;  /* 0x0000000200077202 */ /* 0x000fce0000000f00 */
.L_x_6:
[----:B------:R-:W-:-:S13]  /*0580*/  ISETP.NE.AND P0, PT, R4, RZ, PT ;  /* 0x000000ff0400720c */ /* 0x000fda0003f05270 */
[----:B------:R-:W-:Y:S05]  /*0590*/  @!P0 BRA `(.L_x_8) ;  /* 0x0000000000fc8947 */ /* 0x000fea0003800000 */
[----:B------:R-:W2:Y:S01]  /*05a0*/  LDC R14, c[0x0][0x388] ;  /* 0x0000e200ff0e7b82 */ /* 0x000ea20000000800 */
[----:B------:R-:W-:-:S04]  /*05b0*/  IADD3 R8, PT, PT, R4, -0x1, RZ ;  /* 0xffffffff04087810 */ /* 0x000fc80007ffe0ff */
[----:B------:R-:W-:Y:S02]  /*05c0*/  ISETP.GE.U32.AND P0, PT, R8, 0x3, PT ;  /* 0x000000030800780c */ /* 0x000fe40003f06070 */
[----:B--2---:R-:W-:-:S11]  /*05d0*/  LOP3.LUT P1, R22, R14, 0x3, RZ, 0xc0, !PT ;  /* 0x000000030e167812 */ /* 0x004fd6000782c0ff */
[----:B------:R-:W-:Y:S05]  /*05e0*/  @!P0 BRA `(.L_x_9) ;  /* 0x0000000000748947 */ /* 0x000fea0003800000 */
[----:B------:R-:W2:Y:S01]  /*05f0*/  LDC R15, c[0x0][0x388] ;  /* 0x0000e200ff0f7b82 */ /* 0x000ea20000000800 */
[----:B------:R-:W-:-:S07]  /*0600*/  IADD3 R11, PT, PT, R3, R7, RZ ;  /* 0x00000007030b7210 */ /* 0x000fce0007ffe0ff */
[----:B------:R-:W3:Y:S01]  /*0610*/  LDC.64 R8, c[0x0][0x380] ;  /* 0x0000e000ff087b82 */ /* 0x000ee20000000a00 */
[----:B--2---:R-:W-:-:S04]  /*0620*/  IMAD R20, R7, R15, R6 ;  /* 0x0000000f07147224 */ /* 0x004fc800078e0206 */
[----:B---3--:R-:W-:-:S04]  /*0630*/  IMAD.WIDE.U32 R16, R20, 0x4, R8 ;  /* 0x0000000414107825 */ /* 0x008fc800078e0008 */
[----:B------:R-:W-:Y:S02]  /*0640*/  IMAD.WIDE R10, R11, 0x4, R8 ;  /* 0x000000040b0a7825 */ /* 0x000fe400078e0208 */
[----:B------:R-:W2:Y:S04]  /*0650*/  LDG.E R16, desc[UR6][R16.64] ;  /* 0x0000000610107981 */ /* 0x000ea8000c1e1900 */
[----:B-1----:R-:W2:Y:S01]  /*0660*/  LDG.E R18, desc[UR6][R10.64] ;  /* 0x000000060a127981 */ /* 0x002ea2000c1e1900 */
[----:B------:R-:W-:Y:S01]  /*0670*/  IADD3 R21, PT, PT, R20, R15, RZ ;  /* 0x0000000f14157210 */ /* 0x000fe20007ffe0ff */
[----:B--2--5:R-:W-:-:S04]  /*0680*/  IMAD R23, R18, R16, R19 ;  /* 0x0000001012177224 */ /* 0x024fc800078e0213 */
[C---:B------:R-:W-:Y:S01]  /*0690*/  IMAD.WIDE.U32 R18, R21.reuse, 0x4, R8 ;  /* 0x0000000415127825 */ /* 0x040fe200078e0008 */
[----:B------:R2:W-:Y:S05]  /*06a0*/  STG.E desc[UR6][R12.64], R23 ;  /* 0x000000170c007986 */ /* 0x0005ea000c101906 */
[----:B------:R-:W3:Y:S04]  /*06b0*/  LDG.E R18, desc[UR6][R18.64] ;  /* 0x0000000612127981 */ /* 0x000ee8000c1e1900 */
[----:B------:R-:W3:Y:S01]  /*06c0*/  LDG.E R20, desc[UR6][R10.64+0x4] ;  /* 0x000004060a147981 */ /* 0x000ee2000c1e1900 */
[----:B------:R-:W-:Y:S01]  /*06d0*/  IADD3 R24, PT, PT, R21, R15, RZ ;  /* 0x0000000f15187210 */ /* 0x000fe20007ffe0ff */
[----:B---3--:R-:W-:-:S04]  /*06e0*/  IMAD R25, R20, R18, R23 ;  /* 0x0000001214197224 */ /* 0x008fc800078e0217 */
[C---:B------:R-:W-:Y:S01]  /*06f0*/  IMAD.WIDE.U32 R20, R24.reuse, 0x4, R8 ;  /* 0x0000000418147825 */ /* 0x040fe200078e0008 */
[----:B------:R2:W-:Y:S05]  /*0700*/  STG.E desc[UR6][R12.64], R25 ;  /* 0x000000190c007986 */ /* 0x0005ea000c101906 */
[----:B------:R-:W3:Y:S04]  /*0710*/  LDG.E R20, desc[UR6][R20.64] ;  /* 0x0000000614147981 */ /* 0x000ee8000c1e1900 */
[----:B------:R-:W3:Y:S01]  /*0720*/  LDG.E R16, desc[UR6][R10.64+0x8] ;  /* 0x000008060a107981 */ /* 0x000ee2000c1e1900 */
[----:B------:R-:W-:-:S05]  /*0730*/  IADD3 R17, PT, PT, R24, R15, RZ ;  /* 0x0000000f18117210 */ /* 0x000fca0007ffe0ff */
[----:B------:R-:W-:-:S04]  /*0740*/  IMAD.WIDE.U32 R8, R17, 0x4, R8 ;  /* 0x0000000411087825 */ /* 0x000fc800078e0008 */
[----:B---3--:R-:W-:-:S05]  /*0750*/  IMAD R15, R16, R20, R25 ;  /* 0x00000014100f7224 */ /* 0x008fca00078e0219 */
[----:B------:R2:W-:Y:S04]  /*0760*/  STG.E desc[UR6][R12.64], R15 ;  /* 0x0000000f0c007986 */ /* 0x0005e8000c101906 */
[----:B------:R-:W3:Y:S04]  /*0770*/  LDG.E R16, desc[UR6][R10.64+0xc] ;  /* 0x00000c060a107981 */ /* 0x000ee8000c1e1900 */
[----:B------:R-:W3:Y:S01]  /*0780*/  LDG.E R8, desc[UR6][R8.64] ;  /* 0x0000000608087981 */ /* 0x000ee2000c1e1900 */
[----:B------:R-:W-:Y:S01]  /*0790*/  IADD3 R7, PT, PT, R7, 0x4, RZ ;  /* 0x0000000407077810 */ /* 0x000fe20007ffe0ff */
[----:B---3--:R-:W-:-:S05]  /*07a0*/  IMAD R19, R16, R8, R15 ;  /* 0x0000000810137224 */ /* 0x008fca00078e020f */
[----:B------:R2:W-:Y:S02]  /*07b0*/  STG.E desc[UR6][R12.64], R19 ;  /* 0x000000130c007986 */ /* 0x0005e4000c101906 */
.L_x_9:
[----:B------:R-:W-:Y:S05]  /*07c0*/  @!P1 BRA `(.L_x_8) ;  /* 0x0000000000709947 */ /* 0x000fea0003800000 */
[----:B------:R-:W-:-:S13]  /*07d0*/  ISETP.NE.AND P0, PT, R22, 0x1, PT ;  /* 0x000000011600780c */ /* 0x000fda0003f05270 */
[----:B------:R-:W3:Y:S01]  /*07e0*/  @P0 LDC.64 R10, c[0x0][0x380] ;  /* 0x0000e000ff0a0b82 */ /* 0x000ee20000000a00 */
[----:B--2---:R-:W-:Y:S01]  /*07f0*/  @P0 IMAD R15, R7, R14, R6 ;  /* 0x0000000e070f0224 */ /* 0x004fe200078e0206 */
[----:B------:R-:W-:-:S03]  /*0800*/  @P0 IADD3 R9, PT, PT, R3, R7, RZ ;  /* 0x0000000703090210 */ /* 0x000fc60007ffe0ff */
[----:B---3--:R-:W-:-:S04]  /*0810*/  @P0 IMAD.WIDE.U32 R16, R15, 0x4, R10 ;  /* 0x000000040f100825 */ /* 0x008fc800078e000a */
[----:B------:R-:W-:Y:S02]  /*0820*/  @P0 IMAD.WIDE R8, R9, 0x4, R10 ;  /* 0x0000000409080825 */ /* 0x000fe400078e020a */
[----:B------:R-:W2:Y:S04]  /*0830*/  @P0 LDG.E R16, desc[UR6][R16.64] ;  /* 0x0000000610100981 */ /* 0x000ea8000c1e1900 */
[----:B-1----:R-:W2:Y:S01]  /*0840*/  @P0 LDG.E R18, desc[UR6][R8.64] ;  /* 0x0000000608120981 */ /* 0x002ea2000c1e1900 */
[----:B------:R-:W-:-:S05]  /*0850*/  @P0 IADD3 R21, PT, PT, R15, R14, RZ ;  /* 0x0000000e0f150210 */ /* 0x000fca0007ffe0ff */
[----:B------:R-:W-:Y:S01]  /*0860*/  @P0 IMAD.WIDE.U32 R20, R21, 0x4, R10 ;  /* 0x0000000415140825 */ /* 0x000fe200078e000a */
[----:B------:R-:W-:-:S04]  /*0870*/  LOP3.LUT R10, R14, 0x1, RZ, 0xc0, !PT ;  /* 0x000000010e0a7812 */ /* 0x000fc800078ec0ff */
[----:B------:R-:W-:-:S13]  /*0880*/  ISETP.NE.U32.AND P1, PT, R10, 0x1, PT ;  /* 0x000000010a00780c */ /* 0x000fda0003f25070 */
[----:B------:R-:W1:Y:S01]  /*0890*/  @!P1 LDC.64 R10, c[0x0][0x380] ;  /* 0x0000e000ff0a9b82 */ /* 0x000e620000000a00 */
[----:B--2--5:R-:W-:-:S05]  /*08a0*/  @P0 IMAD R23, R18, R16, R19 ;  /* 0x0000001012170224 */ /* 0x024fca00078e0213 */
[----:B------:R3:W-:Y:S04]  /*08b0*/  @P0 STG.E desc[UR6][R12.64], R23 ;  /* 0x000000170c000986 */ /* 0x0007e8000c101906 */
[----:B------:R-:W2:Y:S04]  /*08c0*/  @P0 LDG.E R18, desc[UR6][R8.64+0x4] ;  /* 0x0000040608120981 */ /* 0x000ea8000c1e1900 */
[----:B------:R-:W2:Y:S01]  /*08d0*/  @P0 LDG.E R20, desc[UR6][R20.64] ;  /* 0x0000000614140981 */ /* 0x000ea2000c1e1900 */
[----:B------:R-:W-:-:S04]  /*08e0*/  @P0 IADD3 R7, PT, PT, R7, 0x2, RZ ;  /* 0x0000000207070810 */ /* 0x000fc80007ffe0ff */
[----:B------:R-:W-:Y:S01]  /*08f0*/  @!P1 IADD3 R15, PT, PT, R3, R7, RZ ;  /* 0x00000007030f9210 */ /* 0x000fe20007ffe0ff */
[----:B------:R-:W-:-:S04]  /*0900*/  @!P1 IMAD R7, R7, R14, R6 ;  /* 0x0000000e07079224 */ /* 0x000fc800078e0206 */
[----:B-1----:R-:W-:-:S04]  /*0910*/  @!P1 IMAD.WIDE R14, R15, 0x4, R10 ;  /* 0x000000040f0e9825 */ /* 0x002fc800078e020a */
[----:B------:R-:W-:-:S04]  /*0920*/  @!P1 IMAD.WIDE.U32 R10, R7, 0x4, R10 ;  /* 0x00000004070a9825 */ /* 0x000fc800078e000a */
[----:B--2---:R-:W-:-:S05]  /*0930*/  @P0 IMAD R19, R18, R20, R23 ;  /* 0x0000001412130224 */ /* 0x004fca00078e0217 */
[----:B------:R3:W-:Y:S04]  /*0940*/  @P0 STG.E desc[UR6][R12.64], R19 ;  /* 0x000000130c000986 */ /* 0x0007e8000c101906 */
[----:B------:R-:W2:Y:S04]  /*0950*/  @!P1 LDG.E R14, desc[UR6][R14.64] ;  /* 0x000000060e0e9981 */ /* 0x000ea8000c1e1900 */
[----:B------:R-:W2:Y:S02]  /*0960*/  @!P1 LDG.E R10, desc[UR6][R10.64] ;  /* 0x000000060a0a9981 */ /* 0x000ea4000c1e1900 */
[----:B--2---:R-:W-:-:S05]  /*0970*/  @!P1 IMAD R7, R14, R10, R19 ;  /* 0x0000000a0e079224 */ /* 0x004fca00078e0213 */
[----:B------:R3:W-:Y:S02]  /*0980*/  @!P1 STG.E desc[UR6][R12.64], R7 ;  /* 0x000000070c009986 */ /* 0x0007e4000c101906 */
.L_x_8:
[----:B------:R-:W4:Y:S01]  /*0990*/  LDCU UR4, c[0x0][0x388] ;  /* 0x00007100ff0477ac */ /* 0x000f220008000800 */
[----:B------:R-:W-:-:S04]  /*09a0*/  IADD3 R6, PT, PT, R6, 0x1, RZ ;  /* 0x0000000106067810 */ /* 0x000fc80007ffe0ff */
[----:B----4-:R-:W-:-:S13]  /*09b0*/  ISETP.NE.AND P0, PT, R6, UR4, PT ;  /* 0x0000000406007c0c */ /* 0x010fda000bf05270 */
[----:B------:R-:W-:Y:S05]  /*09c0*/  @P0 BRA `(.L_x_10) ;  /* 0xfffffff400c80947 */ /* 0x000fea000383ffff */
[----:B------:R-:W-:Y:S05]  /*09d0*/  EXIT ;  /* 0x000000000000794d */ /* 0x000fea0003800000 */
.L_x_11:
        /* <DEDUP_REMOVED lines=10> */
.L_x_22:


//--------------------- .text._Z11scalar_initPi   --------------------------
	.section	.text._Z11scalar_initPi,"ax",@progbits
	.align	128
        .global         _Z11scalar_initPi
        .type           _Z11scalar_initPi,@function
        .size           _Z11scalar_initPi,(.L_x_23 - _Z11scalar_initPi)
        .other          _Z11scalar_initPi,@"STO_CUDA_ENTRY STV_DEFAULT"
_Z11scalar_initPi:
.text._Z11scalar_initPi:
[----:B------:R-:W-:Y:S01]  /*0000*/  LDC R1, c[0x0][0x37c] ;  /* 0x0000df00ff017b82 */ /* 0x000fe20000000800 */
[----:B------:R-:W0:Y:S07]  /*0010*/  S2R R0, SR_TID.X ;  /* 0x0000000000007919 */ /* 0x000e2e0000002100 */
[----:B------:R-:W0:Y:S01]  /*0020*/  S2UR UR6, SR_CTAID.X ;  /* 0x00000000000679c3 */ /* 0x000e220000002500 */
[----:B------:R-:W1:Y:S07]  /*0030*/  LDCU.64 UR4, c[0x0][0x358] ;  /* 0x00006b00ff0477ac */ /* 0x000e6e0008000a00 */
[----:B------:R-:W0:Y:S08]  /*0040*/  LDC R5, c[0x0][0x360] ;  /* 0x0000d800ff057b82 */ /* 0x000e300000000800 */
[----:B------:R-:W2:Y:S01]  /*0050*/  LDC.64 R2, c[0x0][0x380] ;  /* 0x0000e000ff027b82 */ /* 0x000ea20000000a00 */
[----:B0-----:R-:W-:-:S04]  /*0060*/  IMAD R5, R5, UR6, R0 ;  /* 0x0000000605057c24 */ /* 0x001fc8000f8e0200 */
[----:B--2---:R-:W-:-:S05]  /*0070*/  IMAD.WIDE R2, R5, 0x4, R2 ;  /* 0x0000000405027825 */ /* 0x004fca00078e0202 */
[----:B-1----:R-:W-:Y:S01]  /*0080*/  STG.E desc[UR4][R2.64], R5 ;  /* 0x0000000502007986 */ /* 0x002fe2000c101904 */
[----:B------:R-:W-:Y:S05]  /*0090*/  EXIT ;  /* 0x000000000000794d */ /* 0x000fea0003800000 */
.L_x_12:
        /* <DEDUP_REMOVED lines=14> */
.L_x_23:


//--------------------- .text._Z17print_hello_worldv --------------------------
	.section	.text._Z17print_hello_worldv,"ax",@progbits
	.align	128
        .global         _Z17print_hello_worldv
        .type           _Z17print_hello_worldv,@function
        .size           _Z17print_hello_worldv,(.L_x_24 - _Z17print_hello_worldv)
        .other          _Z17print_hello_worldv,@"STO_CUDA_ENTRY STV_DEFAULT"
_Z17print_hello_worldv:
.text._Z17print_hello_worldv:
[----:B------:R-:W0:Y:S01]  /*0000*/  LDC R1, c[0x0][0x37c] ;  /* 0x0000df00ff017b82 */ /* 0x000e220000000800 */
[----:B------:R-:W-:Y:S01]  /*0010*/  MOV R0, 0x8 ;  /* 0x0000000800007802 */ /* 0x000fe20000000f00 */
[----:B------:R-:W1:Y:S01]  /*0020*/  LDCU.64 UR4, c[0x4][URZ] ;  /* 0x01000000ff0477ac */ /* 0x000e620008000a00 */
[----:B------:R-:W-:-:S05]  /*0030*/  CS2R R6, SRZ ;  /* 0x0000000000067805 */ /* 0x000fca000001ff00 */
[----:B------:R2:W3:Y:S01]  /*0040*/  LDC.64 R2, c[0x4][R0] ;  /* 0x0100000000027b82 */ /* 0x0004e20000000a00 */
[----:B-1----:R-:W-:Y:S02]  /*0050*/  IMAD.U32 R4, RZ, RZ, UR4 ;  /* 0x00000004ff047e24 */ /* 0x002fe4000f8e00ff */
[----:B--2---:R-:W-:-:S07]  /*0060*/  IMAD.U32 R5, RZ, RZ, UR5 ;  /* 0x00000005ff057e24 */ /* 0x004fce000f8e00ff */
[----:B------:R-:W-:-:S07]  /*0070*/  LEPC R20, `(.L_x_13) ;  /* 0x000000001014794e */ /* 0x000fce0000000000 */
[----:B0--3--:R-:W-:Y:S05]  /*0080*/  CALL.ABS.NOINC R2 ;  /* 0x0000000002007343 */ /* 0x009fea0003c00000 */
.L_x_13:
[----:B------:R-:W-:Y:S05]  /*0090*/  EXIT ;  /* 0x000000000000794d */ /* 0x000fea0003800000 */
.L_x_14:
        /* <DEDUP_REMOVED lines=14> */
.L_x_24:


//--------------------- .text._Z17fused_sqr_cub_addPKiS0_Pi --------------------------
	.section	.text._Z17fused_sqr_cub_addPKiS0_Pi,"ax",@progbits
	.align	128
        .global         _Z17fused_sqr_cub_addPKiS0_Pi
        .type           _Z17fused_sqr_cub_addPKiS0_Pi,@function
        .size           _Z17fused_sqr_cub_addPKiS0_Pi,(.L_x_25 - _Z17fused_sqr_cub_addPKiS0_Pi)
        .other          _Z17fused_sqr_cub_addPKiS0_Pi,@"STO_CUDA_ENTRY STV_DEFAULT"
_Z17fused_sqr_cub_addPKiS0_Pi:
.text._Z17fused_sqr_cub_addPKiS0_Pi:
[----:B------:R-:W-:Y:S01]  /*0000*/  LDC R1, c[0x0][0x37c] ;  /* 0x0000df00ff017b82 */ /* 0x000fe20000000800 */
[----:B------:R-:W0:Y:S07]  /*0010*/  S2R R11, SR_TID.X ;  /* 0x00000000000b7919 */ /* 0x000e2e0000002100 */
[----:B------:R-:W0:Y:S01]  /*0020*/  LDC.64 R2, c[0x0][0x380] ;  /* 0x0000e000ff027b82 */ /* 0x000e220000000a00 */
[----:B------:R-:W1:Y:S07]  /*0030*/  LDCU.64 UR4, c[0x0][0x358] ;  /* 0x00006b00ff0477ac */ /* 0x000e6e0008000a00 */
[----:B------:R-:W2:Y:S08]  /*0040*/  LDC.64 R4, c[0x0][0x388] ;  /* 0x0000e200ff047b82 */ /* 0x000eb00000000a00 */
[----:B------:R-:W3:Y:S01]  /*0050*/  LDC.64 R6, c[0x0][0x390] ;  /* 0x0000e400ff067b82 */ /* 0x000ee20000000a00 */
[----:B0-----:R-:W-:-:S04]  /*0060*/  IMAD.WIDE.U32 R2, R11, 0x4, R2 ;  /* 0x000000040b027825 */ /* 0x001fc800078e0002 */
[C---:B--2---:R-:W-:Y:S02]  /*0070*/  IMAD.WIDE.U32 R4, R11.reuse, 0x4, R4 ;  /* 0x000000040b047825 */ /* 0x044fe400078e0004 */
[----:B-1----:R-:W2:Y:S04]  /*0080*/  LDG.E R2, desc[UR4][R2.64] ;  /* 0x0000000402027981 */ /* 0x002ea8000c1e1900 */
[----:B------:R-:W4:Y:S01]  /*0090*/  LDG.E R4, desc[UR4][R4.64] ;  /* 0x0000000404047981 */ /* 0x000f22000c1e1900 */
[----:B---3--:R-:W-:-:S04]  /*00a0*/  IMAD.WIDE.U32 R6, R11, 0x4, R6 ;  /* 0x000000040b067825 */ /* 0x008fc800078e0006 */
[----:B--2---:R-:W-:Y:S02]  /*00b0*/  IMAD R9, R2, R2, RZ ;  /* 0x0000000202097224 */ /* 0x004fe400078e02ff */
[----:B----4-:R-:W-:-:S04]  /*00c0*/  IMAD R0, R4, R4, RZ ;  /* 0x0000000404007224 */ /* 0x010fc800078e02ff */
[----:B------:R-:W-:-:S05]  /*00d0*/  IMAD R9, R4, R0, R9 ;  /* 0x0000000004097224 */ /* 0x000fca00078e0209 */
[----:B------:R-:W-:Y:S01]  /*00e0*/  STG.E desc[UR4][R6.64], R9 ;  /* 0x0000000906007986 */ /* 0x000fe2000c101904 */
[----:B------:R-:W-:Y:S05]  /*00f0*/  EXIT ;  /* 0x000000000000794d */ /* 0x000fea0003800000 */
.L_x_15:
        /* <DEDUP_REMOVED lines=16> */
.L_x_25:


//--------------------- .text._Z4vaddPKiS0_Pi     --------------------------
	.section	.text._Z4vaddPKiS0_Pi,"ax",@progbits
	.align	128
        .global         _Z4vaddPKiS0_Pi
        .type           _Z4vaddPKiS0_Pi,@function
        .size           _Z4vaddPKiS0_Pi,(.L_x_26 - _Z4vaddPKiS0_Pi)
        .other          _Z4vaddPKiS0_Pi,@"STO_CUDA_ENTRY STV_DEFAULT"
_Z4vaddPKiS0_Pi:
.text._Z4vaddPKiS0_Pi:
        /* <DEDUP_REMOVED lines=9> */
[----:B------:R-:W2:Y:S01]  /*0090*/  LDG.E R5, desc[UR4][R4.64] ;  /* 0x0000000404057981 */ /* 0x000ea2000c1e1900 */
[----:B---3--:R-:W-:Y:S01]  /*00a0*/  IMAD.WIDE.U32 R6, R9, 0x4, R6 ;  /* 0x0000000409067825 */ /* 0x008fe200078e0006 */
[----:B--2---:R-:W-:-:S05]  /*00b0*/  IADD3 R9, PT, PT, R2, R5, RZ ;  /* 0x0000000502097210 */ /* 0x004fca0007ffe0ff */
[----:B------:R-:W-:Y:S01]  /*00c0*/  STG.E desc[UR4][R6.64], R9 ;  /* 0x0000000906007986 */ /* 0x000fe2000c101904 */
[----:B------:R-:W-:Y:S05]  /*00d0*/  EXIT ;  /* 0x000000000000794d */ /* 0x000fea0003800000 */
.L_x_16:
        /* <DEDUP_REMOVED lines=10> */
.L_x_26:


//--------------------- .text._Z6vcube_Pi         --------------------------
	.section	.text._Z6vcube_Pi,"ax",@progbits
	.align	128
        .global         _Z6vcube_Pi
        .type           _Z6vcube_Pi,@function
        .size           _Z6vcube_Pi,(.L_x_27 - _Z6vcube_Pi)
        .other          _Z6vcube_Pi,@"STO_CUDA_ENTRY STV_DEFAULT"
_Z6vcube_Pi:
.text._Z6vcube_Pi:
[----:B------:R-:W-:Y:S01]  /*0000*/  LDC R1, c[0x0][0x37c] ;  /* 0x0000df00ff017b82 */ /* 0x000fe20000000800 */
[----:B------:R-:W0:Y:S07]  /*0010*/  S2R R5, SR_TID.X ;  /* 0x0000000000057919 */ /* 0x000e2e0000002100 */
[----:B------:R-:W0:Y:S01]  /*0020*/  LDC.64 R2, c[0x0][0x380] ;  /* 0x0000e000ff027b82 */ /* 0x000e220000000a00 */
[----:B------:R-:W1:Y:S01]  /*0030*/  LDCU.64 UR4, c[0x0][0x358] ;  /* 0x00006b00ff0477ac */ /* 0x000e620008000a00 */
[----:B0-----:R-:W-:-:S05]  /*0040*/  IMAD.WIDE.U32 R2, R5, 0x4, R2 ;  /* 0x0000000405027825 */ /* 0x001fca00078e0002 */
[----:B-1----:R-:W2:Y:S02]  /*0050*/  LDG.E R0, desc[UR4][R2.64] ;  /* 0x0000000402007981 */ /* 0x002ea4000c1e1900 */
[----:B--2---:R-:W-:-:S04]  /*0060*/  IMAD R5, R0, R0, RZ ;  /* 0x0000000000057224 */ /* 0x004fc800078e02ff */
[----:B------:R-:W-:-:S05]  /*0070*/  IMAD R5, R0, R5, RZ ;  /* 0x0000000500057224 */ /* 0x000fca00078e02ff */
[----:B------:R-:W-:Y:S01]  /*0080*/  STG.E desc[UR4][R2.64], R5 ;  /* 0x0000000502007986 */ /* 0x000fe2000c101904 */
[----:B------:R-:W-:Y:S05]  /*0090*/  EXIT ;  /* 0x000000000000794d */ /* 0x000fea0003800000 */
.L_x_17:
        /* <DEDUP_REMOVED lines=14> */
.L_x_27:


//--------------------- .text._Z5vsqr_Pi          --------------------------
	.section	.text._Z5vsqr_Pi,"ax",@progbits
	.align	128
        .global         _Z5vsqr_Pi
        .type           _Z5vsqr_Pi,@function
        .size           _Z5vsqr_Pi,(.L_x_28 - _Z5vsqr_Pi)
        .other          _Z5vsqr_Pi,@"STO_CUDA_ENTRY STV_DEFAULT"
_Z5vsqr_Pi:
.text._Z5vsqr_Pi:
[----:B------:R-:W-:Y:S01]  /*0000*/  LDC R1, c[0x0][0x37c] ;  /* 0x0000df00ff017b82 */ /* 0x000fe20000000800 */
[----:B------:R-:W0:Y:S07]  /*0010*/  S2R R5, SR_TID.X ;  /* 0x0000000000057919 */ /* 0x000e2e0000002100 */
[----:B------:R-:W0:Y:S01]  /*0020*/  LDC.64 R2, c[0x0][0x380] ;  /* 0x0000e000ff027b82 */ /* 0x000e220000000a00 */
[----:B------:R-:W1:Y:S01]  /*0030*/  LDCU.64 UR4, c[0x0][0x358] ;  /* 0x00006b00ff0477ac */ /* 0x000e620008000a00 */
[----:B0-----:R-:W-:-:S05]  /*0040*/  IMAD.WIDE.U32 R2, R5, 0x4, R2 ;  /* 0x0000000405027825 */ /* 0x001fca00078e0002 */
[----:B-1----:R-:W2:Y:S02]  /*0050*/  LDG.E R0, desc[UR4][R2.64] ;  /* 0x0000000402007981 */ /* 0x002ea4000c1e1900 */
[----:B--2---:R-:W-:-:S05]  /*0060*/  IMAD R5, R0, R0, RZ ;  /* 0x0000000000057224 */ /* 0x004fca00078e02ff */
[----:B------:R-:W-:Y:S01]  /*0070*/  STG.E desc[UR4][R2.64], R5 ;  /* 0x0000000502007986 */ /* 0x000fe2000c101904 */
[----:B------:R-:W-:Y:S05]  /*0080*/  EXIT ;  /* 0x000000000000794d */ /* 0x000fea0003800000 */
.L_x_18:
        /* <DEDUP_REMOVED lines=15> */
.L_x_28:


//--------------------- .text._Z4vsqrPi           --------------------------
	.section	.text._Z4vsqrPi,"ax",@progbits
	.align	128
        .global         _Z4vsqrPi
        .type           _Z4vsqrPi,@function
        .size           _Z4vsqrPi,(.L_x_29 - _Z4vsqrPi)
        .other          _Z4vsqrPi,@"STO_CUDA_ENTRY STV_DEFAULT"
_Z4vsqrPi:
.text._Z4vsqrPi:
[----:B------:R-:W-:Y:S01]  /*0000*/  LDC R1, c[0x0][0x37c] ;  /* 0x0000df00ff017b82 */ /* 0x000fe20000000800 */
[----:B------:R-:W0:Y:S07]  /*0010*/  S2R R5, SR_TID.X ;  /* 0x0000000000057919 */ /* 0x000e2e0000002100 */
[----:B------:R-:W0:Y:S01]  /*0020*/  LDC.64 R2, c[0x0][0x380] ;  /* 0x0000e000ff027b82 */ /* 0x000e220000000a00 */
[----:B------:R-:W1:Y:S01]  /*0030*/  LDCU.64 UR4, c[0x0][0x358] ;  /* 0x00006b00ff0477ac */ /* 0x000e620008000a00 */
[----:B0-----:R-:W-:-:S04]  /*0040*/  IMAD.WIDE.U32 R2, R5, 0x4, R2 ;  /* 0x0000000405027825 */ /* 0x001fc800078e0002 */
[----:B------:R-:W-:-:S05]  /*0050*/  IMAD R5, R5, R5, RZ ;  /* 0x0000000505057224 */ /* 0x000fca00078e02ff */
[----:B-1----:R-:W-:Y:S01]  /*0060*/  STG.E desc[UR4][R2.64], R5 ;  /* 0x0000000502007986 */ /* 0x002fe2000c101904 */
[----:B------:R-:W-:Y:S05]  /*0070*/  EXIT ;  /* 0x000000000000794d */ /* 0x000fea0003800000 */
.L_x_19:
        /* <DEDUP_REMOVED lines=16> */
.L_x_29:


//--------------------- .nv.global.init           --------------------------
	.section	.nv.global.init,"aw",@progbits
.nv.global.init:
	.type		$str,@object
	.size		$str,(.L_0 - $str)
$str:
        /*0000*/ 	.byte	0x48, 0x65, 0x6c, 0x6c, 0x6f, 0x20, 0x57, 0x6f, 0x72, 0x6c, 0x64, 0x2e, 0x0a, 0x00
.L_0:


//--------------------- .nv.shared.reserved.0     --------------------------
	.section	.nv.shared.reserved.0,"aw",@nobits
	.weak		__nv_reservedSMEM_offset_0_alias
	.size		__nv_reservedSMEM_offset_0_alias, 0, 64
	.other		__nv_reservedSMEM_offset_0_alias,@"STO_CUDA_RESERVED_SHARED STV_DEFAULT"
__nv_reservedSMEM_offset_0_alias:
	.zero		0
	.zero		64


//--------------------- .nv.constant0._Z17warp_branch_pathsPii --------------------------
	.section	.nv.constant0._Z17warp_branch_pathsPii,"a",@progbits
	.sectionflags	@""
	.align	4
.nv.constant0._Z17warp_branch_pathsPii:
	.zero		908


//--------------------- .nv.constant0._Z16matrix_square_v2PKiiPi --------------------------
	.section	.nv.constant0._Z16matrix_square_v2PKiiPi,"a",@progbits
	.sectionflags	@""
	.align	4
.nv.constant0._Z16matrix_square_v2PKiiPi:
	.zero		920


//--------------------- .nv.constant0._Z16matrix_square_v1PKiiPi --------------------------
	.section	.nv.constant0._Z16matrix_square_v1PKiiPi,"a",@progbits
	.sectionflags	@""
	.align	4
.nv.constant0._Z16matrix_square_v1PKiiPi:
	.zero		920


//--------------------- .nv.constant0._Z11scalar_initPi --------------------------
	.section	.nv.constant0._Z11scalar_initPi,"a",@progbits
	.sectionflags	@""
	.align	4
.nv.constant0._Z11scalar_initPi:
	.zero		904


//--------------------- .nv.constant0._Z17print_hello_worldv --------------------------
	.section	.nv.constant0._Z17print_hello_worldv,"a",@progbits
	.sectionflags	@""
	.align	4
.nv.constant0._Z17print_hello_worldv:
	.zero		896


//--------------------- .nv.constant0._Z17fused_sqr_cub_addPKiS0_Pi --------------------------
	.section	.nv.constant0._Z17fused_sqr_cub_addPKiS0_Pi,"a",@progbits
	.sectionflags	@""
	.align	4
.nv.constant0._Z17fused_sqr_cub_addPKiS0_Pi:
	.zero		920


//--------------------- .nv.constant0._Z4vaddPKiS0_Pi --------------------------
	.section	.nv.constant0._Z4vaddPKiS0_Pi,"a",@progbits
	.sectionflags	@""
	.align	4
.nv.constant0._Z4vaddPKiS0_Pi:
	.zero		920


//--------------------- .nv.constant0._Z6vcube_Pi --------------------------
	.section	.nv.constant0._Z6vcube_Pi,"a",@progbits
	.sectionflags	@""
	.align	4
.nv.constant0._Z6vcube_Pi:
	.zero		904


//--------------------- .nv.constant0._Z5vsqr_Pi  --------------------------
	.section	.nv.constant0._Z5vsqr_Pi,"a",@progbits
	.sectionflags	@""
	.align	4
.nv.constant0._Z5vsqr_Pi:
	.zero		904


//--------------------- .nv.constant0._Z4vsqrPi   --------------------------
	.section	.nv.constant0._Z4vsqrPi,"a",@progbits
	.sectionflags	@""
	.align	4
.nv.constant0._Z4vsqrPi:
	.zero		904


//--------------------- SYMBOLS --------------------------

	.type		.nv.reservedSmem.offset0,@object
	.size		.nv.reservedSmem.offset0,0x4
	.type		vprintf,@function
